	.headerflags	@"EF_CUDA_TEXMODE_UNIFIED EF_CUDA_64BIT_ADDRESS EF_CUDA_SM86 EF_CUDA_VIRTUAL_SM(EF_CUDA_SM86)"
	.elftype	@"ET_EXEC"


//--------------------- .nv.info                  --------------------------
	.section	.nv.info,"",@"SHT_CUDA_INFO"
	.align	4


	//----- nvinfo : EIATTR_REGCOUNT
	.align		4
        /*0000*/ 	.byte	0x04, 0x2f
        /*0002*/ 	.short	(.L_2 - .L_1)
	.align		4
.L_1:
        /*0004*/ 	.word	index@(triton_red_fused__to_copy_add_amax_amin_clamp_mul_native_layer_norm_reciprocal_12)
        /*0008*/ 	.word	0x00000028


	//----- nvinfo : EIATTR_MIN_STACK_SIZE
	.align		4
.L_2:
        /*000c*/ 	.byte	0x04, 0x12
        /*000e*/ 	.short	(.L_4 - .L_3)
	.align		4
.L_3:
        /*0010*/ 	.word	index@(triton_red_fused__to_copy_add_amax_amin_clamp_mul_native_layer_norm_reciprocal_12)
        /*0014*/ 	.word	0x00000000


	//----- nvinfo : EIATTR_FRAME_SIZE
	.align		4
.L_4:
        /*0018*/ 	.byte	0x04, 0x11
        /*001a*/ 	.short	(.L_6 - .L_5)
	.align		4
.L_5:
        /*001c*/ 	.word	index@(triton_red_fused__to_copy_add_amax_amin_clamp_mul_native_layer_norm_reciprocal_12)
        /*0020*/ 	.word	0x00000000


	//----- nvinfo : EIATTR_MIN_STACK_SIZE
	.align		4
.L_6:
        /*0024*/ 	.byte	0x04, 0x12
        /*0026*/ 	.short	(.L_8 - .L_7)
	.align		4
.L_7:
        /*0028*/ 	.word	index@(triton_red_fused__to_copy_add_amax_amin_clamp_mul_native_layer_norm_reciprocal_12)
        /*002c*/ 	.word	0x00000000
.L_8:


//--------------------- .nv.info.triton_red_fused__to_copy_add_amax_amin_clamp_mul_native_layer_norm_reciprocal_12 --------------------------
	.section	.nv.info.triton_red_fused__to_copy_add_amax_amin_clamp_mul_native_layer_norm_reciprocal_12,"",@"SHT_CUDA_INFO"
	.sectionflags	@""
	.align	4


	//----- nvinfo : EIATTR_CUDA_API_VERSION
	.align		4
        /*0000*/ 	.byte	0x04, 0x37
        /*0002*/ 	.short	(.L_10 - .L_9)
.L_9:
        /*0004*/ 	.word	0x0000007c


	//----- nvinfo : EIATTR_SW2861232_WAR
	.align		4
.L_10:
        /*0008*/ 	.byte	0x01, 0x35
	.zero		2


	//----- nvinfo : EIATTR_PARAM_CBANK
	.align		4
        /*000c*/ 	.byte	0x04, 0x0a
        /*000e*/ 	.short	(.L_12 - .L_11)
	.align		4
.L_11:
        /*0010*/ 	.word	index@(.nv.constant0.triton_red_fused__to_copy_add_amax_amin_clamp_mul_native_layer_norm_reciprocal_12)
        /*0014*/ 	.short	0x0160
        /*0016*/ 	.short	0x0078


	//----- nvinfo : EIATTR_CBANK_PARAM_SIZE
	.align		4
.L_12:
        /*0018*/ 	.byte	0x03, 0x19
        /*001a*/ 	.short	0x0078


	//----- nvinfo : EIATTR_KPARAM_INFO
	.align		4
        /*001c*/ 	.byte	0x04, 0x17
        /*001e*/ 	.short	(.L_14 - .L_13)
.L_13:
        /*0020*/ 	.word	0x00000000
        /*0024*/ 	.short	0x000f
        /*0026*/ 	.short	0x0070
        /*0028*/ 	.byte	0x00, 0xf4, 0x21, 0x00


	//----- nvinfo : EIATTR_KPARAM_INFO
	.align		4
.L_14:
        /*002c*/ 	.byte	0x04, 0x17
        /*002e*/ 	.short	(.L_16 - .L_15)
.L_15:
        /*0030*/ 	.word	0x00000000
        /*0034*/ 	.short	0x000e
        /*0036*/ 	.short	0x006c
        /*0038*/ 	.byte	0x00, 0xf0, 0x11, 0x00


	//----- nvinfo : EIATTR_KPARAM_INFO
	.align		4
.L_16:
        /*003c*/ 	.byte	0x04, 0x17
        /*003e*/ 	.short	(.L_18 - .L_17)
.L_17:
        /*0040*/ 	.word	0x00000000
        /*0044*/ 	.short	0x000d
        /*0046*/ 	.short	0x0068
        /*0048*/ 	.byte	0x00, 0xf0, 0x11, 0x00


	//----- nvinfo : EIATTR_KPARAM_INFO
	.align		4
.L_18:
        /*004c*/ 	.byte	0x04, 0x17
        /*004e*/ 	.short	(.L_20 - .L_19)
.L_19:
        /*0050*/ 	.word	0x00000000
        /*0054*/ 	.short	0x000c
        /*0056*/ 	.short	0x0060
        /*0058*/ 	.byte	0x00, 0xf4, 0x21, 0x00


	//----- nvinfo : EIATTR_KPARAM_INFO
	.align		4
.L_20:
        /*005c*/ 	.byte	0x04, 0x17
        /*005e*/ 	.short	(.L_22 - .L_21)
.L_21:
        /*0060*/ 	.word	0x00000000
        /*0064*/ 	.short	0x000b
        /*0066*/ 	.short	0x0058
        /*0068*/ 	.byte	0x00, 0xf4, 0x21, 0x00


	//----- nvinfo : EIATTR_KPARAM_INFO
	.align		4
.L_22:
        /*006c*/ 	.byte	0x04, 0x17
        /*006e*/ 	.short	(.L_24 - .L_23)
.L_23:
        /*0070*/ 	.word	0x00000000
        /*0074*/ 	.short	0x000a
        /*0076*/ 	.short	0x0050
        /*0078*/ 	.byte	0x00, 0xf4, 0x21, 0x00


	//----- nvinfo : EIATTR_KPARAM_INFO
	.align		4
.L_24:
        /*007c*/ 	.byte	0x04, 0x17
        /*007e*/ 	.short	(.L_26 - .L_25)
.L_25:
        /*0080*/ 	.word	0x00000000
        /*0084*/ 	.short	0x0009
        /*0086*/ 	.short	0x0048
        /*0088*/ 	.byte	0x00, 0xf4, 0x21, 0x00


	//----- nvinfo : EIATTR_KPARAM_INFO
	.align		4
.L_26:
        /*008c*/ 	.byte	0x04, 0x17
        /*008e*/ 	.short	(.L_28 - .L_27)
.L_27:
        /*0090*/ 	.word	0x00000000
        /*0094*/ 	.short	0x0008
        /*0096*/ 	.short	0x0040
        /*0098*/ 	.byte	0x00, 0xf4, 0x21, 0x00


	//----- nvinfo : EIATTR_KPARAM_INFO
	.align		4
.L_28:
        /*009c*/ 	.byte	0x04, 0x17
        /*009e*/ 	.short	(.L_30 - .L_29)
.L_29:
        /*00a0*/ 	.word	0x00000000
        /*00a4*/ 	.short	0x0007
        /*00a6*/ 	.short	0x0038
        /*00a8*/ 	.byte	0x00, 0xf4, 0x21, 0x00


	//----- nvinfo : EIATTR_KPARAM_INFO
	.align		4
.L_30:
        /*00ac*/ 	.byte	0x04, 0x17
        /*00ae*/ 	.short	(.L_32 - .L_31)
.L_31:
        /*00b0*/ 	.word	0x00000000
        /*00b4*/ 	.short	0x0006
        /*00b6*/ 	.short	0x0030
        /*00b8*/ 	.byte	0x00, 0xf4, 0x21, 0x00


	//----- nvinfo : EIATTR_KPARAM_INFO
	.align		4
.L_32:
        /*00bc*/ 	.byte	0x04, 0x17
        /*00be*/ 	.short	(.L_34 - .L_33)
.L_33:
        /*00c0*/ 	.word	0x00000000
        /*00c4*/ 	.short	0x0005
        /*00c6*/ 	.short	0x0028
        /*00c8*/ 	.byte	0x00, 0xf4, 0x21, 0x00


	//----- nvinfo : EIATTR_KPARAM_INFO
	.align		4
.L_34:
        /*00cc*/ 	.byte	0x04, 0x17
        /*00ce*/ 	.short	(.L_36 - .L_35)
.L_35:
        /*00d0*/ 	.word	0x00000000
        /*00d4*/ 	.short	0x0004
        /*00d6*/ 	.short	0x0020
        /*00d8*/ 	.byte	0x00, 0xf4, 0x21, 0x00


	//----- nvinfo : EIATTR_KPARAM_INFO
	.align		4
.L_36:
        /*00dc*/ 	.byte	0x04, 0x17
        /*00de*/ 	.short	(.L_38 - .L_37)
.L_37:
        /*00e0*/ 	.word	0x00000000
        /*00e4*/ 	.short	0x0003
        /*00e6*/ 	.short	0x0018
        /*00e8*/ 	.byte	0x00, 0xf4, 0x21, 0x00


	//----- nvinfo : EIATTR_KPARAM_INFO
	.align		4
.L_38:
        /*00ec*/ 	.byte	0x04, 0x17
        /*00ee*/ 	.short	(.L_40 - .L_39)
.L_39:
        /*00f0*/ 	.word	0x00000000
        /*00f4*/ 	.short	0x0002
        /*00f6*/ 	.short	0x0010
        /*00f8*/ 	.byte	0x00, 0xf4, 0x21, 0x00


	//----- nvinfo : EIATTR_KPARAM_INFO
	.align		4
.L_40:
        /*00fc*/ 	.byte	0x04, 0x17
        /*00fe*/ 	.short	(.L_42 - .L_41)
.L_41:
        /*0100*/ 	.word	0x00000000
        /*0104*/ 	.short	0x0001
        /*0106*/ 	.short	0x0008
        /*0108*/ 	.byte	0x00, 0xf4, 0x21, 0x00


	//----- nvinfo : EIATTR_KPARAM_INFO
	.align		4
.L_42:
        /*010c*/ 	.byte	0x04, 0x17
        /*010e*/ 	.short	(.L_44 - .L_43)
.L_43:
        /*0110*/ 	.word	0x00000000
        /*0114*/ 	.short	0x0000
        /*0116*/ 	.short	0x0000
        /*0118*/ 	.byte	0x00, 0xf4, 0x21, 0x00


	//----- nvinfo : EIATTR_MAXREG_COUNT
	.align		4
.L_44:
        /*011c*/ 	.byte	0x03, 0x1b
        /*011e*/ 	.short	0x00ff


	//----- nvinfo : EIATTR_COOP_GROUP_MASK_REGIDS
	.align		4
        /*0120*/ 	.byte	0x04, 0x29
        /*0122*/ 	.short	(.L_46 - .L_45)


	//   ....[0]....
.L_45:
        /*0124*/ 	.word	0xffffffff


	//   ....[1]....
        /*0128*/ 	.word	0xffffffff


	//   ....[2]....
        /*012c*/ 	.word	0xffffffff


	//   ....[3]....
        /*0130*/ 	.word	0xffffffff


	//   ....[4]....
        /*0134*/ 	.word	0xffffffff


	//----- nvinfo : EIATTR_COOP_GROUP_INSTR_OFFSETS
	.align		4
.L_46:
        /*0138*/ 	.byte	0x04, 0x28
        /*013a*/ 	.short	(.L_48 - .L_47)


	//   ....[0]....
.L_47:
        /*013c*/ 	.word	0x00001380


	//   ....[1]....
        /*0140*/ 	.word	0x00001600


	//   ....[2]....
        /*0144*/ 	.word	0x00001650


	//   ....[3]....
        /*0148*/ 	.word	0x00001fa0


	//   ....[4]....
        /*014c*/ 	.word	0x00001fe0


	//----- nvinfo : EIATTR_EXIT_INSTR_OFFSETS
	.align		4
.L_48:
        /*0150*/ 	.byte	0x04, 0x1c
        /*0152*/ 	.short	(.L_50 - .L_49)


	//   ....[0]....
.L_49:
        /*0154*/ 	.word	0x00002670


	//----- nvinfo : EIATTR_REQNTID
	.align		4
.L_50:
        /*0158*/ 	.byte	0x04, 0x10
        /*015a*/ 	.short	(.L_52 - .L_51)
.L_51:
        /*015c*/ 	.word	0x00000080
        /*0160*/ 	.word	0x00000001
        /*0164*/ 	.word	0x00000001
.L_52:


//--------------------- .nv.callgraph             --------------------------
	.section	.nv.callgraph,"",@"SHT_CUDA_CALLGRAPH"
	.align	4
	.sectionentsize	8
	.align		4
        /*0000*/ 	.word	0x00000000
	.align		4
        /*0004*/ 	.word	0xffffffff
	.align		4
        /*0008*/ 	.word	0x00000000
	.align		4
        /*000c*/ 	.word	0xfffffffe
	.align		4
        /*0010*/ 	.word	0x00000000
	.align		4
        /*0014*/ 	.word	0xfffffffd
	.align		4
        /*0018*/ 	.word	0x00000000
	.align		4
        /*001c*/ 	.word	0xfffffffc


//--------------------- .nv.rel.action            --------------------------
	.section	.nv.rel.action,"",@"SHT_CUDA_RELOCINFO"
	.align	8
	.sectionentsize	8
        /*0000*/ 	.byte	0x73, 0x00, 0x00, 0x00, 0x00, 0x00, 0x00, 0x00, 0x00, 0x00, 0x00, 0x11, 0x25, 0x00, 0x05, 0x36


//--------------------- .nv.constant4             --------------------------
	.section	.nv.constant4,"a",@progbits
	.align	8
	.align		8
.nv.constant4:
        /*0000*/ 	.dword	_$_str


//--------------------- .nv.constant0.triton_red_fused__to_copy_add_amax_amin_clamp_mul_native_layer_norm_reciprocal_12 --------------------------
	.section	.nv.constant0.triton_red_fused__to_copy_add_amax_amin_clamp_mul_native_layer_norm_reciprocal_12,"a",@progbits
	.sectionflags	@""
	.align	4
.nv.constant0.triton_red_fused__to_copy_add_amax_amin_clamp_mul_native_layer_norm_reciprocal_12:
	.zero		472


//--------------------- .text.triton_red_fused__to_copy_add_amax_amin_clamp_mul_native_layer_norm_reciprocal_12 --------------------------
	.section	.text.triton_red_fused__to_copy_add_amax_amin_clamp_mul_native_layer_norm_reciprocal_12,"ax",@progbits
	.sectionflags	@"SHF_BARRIERS=1"
	.sectioninfo	@"SHI_REGISTERS=40"
	.align	128
        .global         triton_red_fused__to_copy_add_amax_amin_clamp_mul_native_layer_norm_reciprocal_12
        .type           triton_red_fused__to_copy_add_amax_amin_clamp_mul_native_layer_norm_reciprocal_12,@function
        .size           triton_red_fused__to_copy_add_amax_amin_clamp_mul_native_layer_norm_reciprocal_12,(.L_x_4 - triton_red_fused__to_copy_add_amax_amin_clamp_mul_native_layer_norm_reciprocal_12)
        .other          triton_red_fused__to_copy_add_amax_amin_clamp_mul_native_layer_norm_reciprocal_12,@"STO_CUDA_ENTRY STV_DEFAULT"
triton_red_fused__to_copy_add_amax_amin_clamp_mul_native_layer_norm_reciprocal_12:
.text.triton_red_fused__to_copy_add_amax_amin_clamp_mul_native_layer_norm_reciprocal_12:
[----:B------:R-:W-:Y:S02]  /*0000*/  IMAD.MOV.U32 R1, RZ, RZ, c[0x0][0x28] ;  /* 0x00000a00ff017624 */ /* 0x000fe400078e00ff */
[----:B------:R-:W0:Y:S01]  /*0010*/  S2R R18, SR_TID.X ;  /* 0x0000000000127919 */ /* 0x000e220000002100 */
[----:B------:R-:W1:Y:S01]  /*0020*/  S2UR UR6, SR_CTAID.X ;  /* 0x00000000000679c3 */ /* 0x000e620000002500 */
[----:B------:R-:W-:Y:S01]  /*0030*/  IMAD.MOV.U32 R19, RZ, RZ, 0x2 ;  /* 0x00000002ff137424 */ /* 0x000fe200078e00ff */
[----:B------:R-:W-:Y:S01]  /*0040*/  PRMT R21, RZ, 0x7610, R21 ;  /* 0x00007610ff157816 */ /* 0x000fe20000000015 */
[----:B------:R-:W-:Y:S01]  /*0050*/  ULDC.64 UR8, c[0x0][0x118] ;  /* 0x0000460000087ab9 */ /* 0x000fe20000000a00 */
[----:B0-----:R-:W-:Y:S01]  /*0060*/  SHF.R.U32.HI R20, RZ, 0x1, R18 ;  /* 0x00000001ff147819 */ /* 0x001fe20000011612 */
[----:B-1----:R-:W-:-:S03]  /*0070*/  USHF.L.U32 UR6, UR6, 0x6, URZ ;  /* 0x0000000606067899 */ /* 0x002fc6000800063f */
[----:B------:R-:W-:-:S04]  /*0080*/  SGXT.U32 R20, R20, 0x6 ;  /* 0x000000061414781a */ /* 0x000fc80000000000 */
[----:B------:R-:W-:-:S04]  /*0090*/  LOP3.LUT R22, R20, UR6, RZ, 0xfc, !PT ;  /* 0x0000000614167c12 */ /* 0x000fc8000f8efcff */
[C---:B------:R-:W-:Y:S01]  /*00a0*/  ISETP.GE.AND P1, PT, R22.reuse, 0x200, PT ;  /* 0x000002001600780c */ /* 0x040fe20003f26270 */
[----:B------:R-:W-:Y:S01]  /*00b0*/  IMAD.WIDE R2, R22, R19, c[0x0][0x180] ;  /* 0x0000600016027625 */ /* 0x000fe200078e0213 */
[----:B------:R-:W-:-:S11]  /*00c0*/  PRMT R23, RZ, 0x7610, R23 ;  /* 0x00007610ff177816 */ /* 0x000fd60000000017 */
[----:B------:R0:W2:Y:S01]  /*00d0*/  @!P1 LDG.E.EL.U16 R21, [R2.64] ;  /* 0x0000000802159981 */ /* 0x0000a2000c2e1500 */
[----:B------:R-:W-:-:S05]  /*00e0*/  IMAD.WIDE R8, R22, R19, c[0x0][0x188] ;  /* 0x0000620016087625 */ /* 0x000fca00078e0213 */
[----:B------:R1:W3:Y:S01]  /*00f0*/  @!P1 LDG.E.EL.U16 R23, [R8.64] ;  /* 0x0000000808179981 */ /* 0x0002e2000c2e1500 */
[----:B------:R-:W-:Y:S01]  /*0100*/  IMAD.SHL.U32 R24, R18, 0x4, RZ ;  /* 0x0000000412187824 */ /* 0x000fe200078e00ff */
[----:B------:R-:W-:Y:S01]  /*0110*/  CS2R R4, SRZ ;  /* 0x0000000000047805 */ /* 0x000fe2000001ff00 */
[----:B------:R-:W-:-:S03]  /*0120*/  IMAD.MOV.U32 R11, RZ, RZ, 0x4 ;  /* 0x00000004ff0b7424 */ /* 0x000fc600078e00ff */
[----:B------:R-:W-:Y:S01]  /*0130*/  LOP3.LUT R24, R24, 0x4, RZ, 0xc0, !PT ;  /* 0x0000000418187812 */ /* 0x000fe200078ec0ff */
[----:B------:R-:W-:-:S04]  /*0140*/  CS2R R6, SRZ ;  /* 0x0000000000067805 */ /* 0x000fc8000001ff00 */
[----:B------:R-:W-:Y:S02]  /*0150*/  IMAD R0, R22, 0xc00, R24 ;  /* 0x00000c0016007824 */ /* 0x000fe400078e0218 */
[----:B------:R-:W-:-:S04]  /*0160*/  IMAD.WIDE.U32 R16, R24, R19, c[0x0][0x190] ;  /* 0x0000640018107625 */ /* 0x000fc800078e0013 */
[----:B------:R-:W-:Y:S02]  /*0170*/  IMAD.WIDE.U32 R14, R24, R19, c[0x0][0x198] ;  /* 0x00006600180e7625 */ /* 0x000fe400078e0013 */
[----:B------:R-:W4:Y:S02]  /*0180*/  LDG.E.EL.64 R16, [R16.64] ;  /* 0x0000000810107981 */ /* 0x000f24000c2e1b00 */
[----:B------:R-:W-:Y:S02]  /*0190*/  IMAD.WIDE R28, R0, R11, c[0x0][0x178] ;  /* 0x00005e00001c7625 */ /* 0x000fe400078e020b */
[----:B------:R-:W5:Y:S04]  /*01a0*/  LDG.E.EL.64 R14, [R14.64] ;  /* 0x000000080e0e7981 */ /* 0x000f68000c2e1b00 */
[----:B------:R1:W5:Y:S01]  /*01b0*/  @!P1 LDG.E.EF.128 R4, [R28.64] ;  /* 0x000000081c049981 */ /* 0x000362000c0e1d00 */
[----:B------:R-:W-:Y:S01]  /*01c0*/  IMAD.WIDE.U32 R12, R24, R19, c[0x0][0x170] ;  /* 0x00005c00180c7625 */ /* 0x000fe200078e0013 */
[----:B0-----:R-:W-:-:S03]  /*01d0*/  CS2R R2, SRZ ;  /* 0x0000000000027805 */ /* 0x001fc6000001ff00 */
[----:B-1----:R-:W-:Y:S02]  /*01e0*/  IMAD.WIDE.U32 R8, R24, R11, c[0x0][0x168] ;  /* 0x00005a0018087625 */ /* 0x002fe400078e000b */
[----:B------:R-:W5:Y:S02]  /*01f0*/  LDG.E.EL.64 R12, [R12.64+0x3000] ;  /* 0x003000080c0c7981 */ /* 0x000f64000c2e1b00 */
[----:B------:R-:W-:Y:S02]  /*0200*/  IMAD.WIDE R26, R0, R19, c[0x0][0x160] ;  /* 0x00005800001a7625 */ /* 0x000fe400078e0213 */
[----:B------:R-:W5:Y:S04]  /*0210*/  LDG.E.EL.128 R8, [R8.64+0x6000] ;  /* 0x0060000808087981 */ /* 0x000f68000c2e1d00 */
[----:B------:R0:W5:Y:S01]  /*0220*/  @!P1 LDG.E.EF.64 R2, [R26.64] ;  /* 0x000000081a029981 */ /* 0x000162000c0e1b00 */
[----:B------:R-:W-:Y:S01]  /*0230*/  LOP3.LUT R18, R18, 0x1, RZ, 0xc0, !PT ;  /* 0x0000000112127812 */ /* 0x000fe200078ec0ff */
[----:B------:R-:W-:Y:S01]  /*0240*/  UMOV UR4, URZ ;  /* 0x0000003f00047c82 */ /* 0x000fe20008000000 */
[----:B------:R-:W-:Y:S01]  /*0250*/  MOV R34, RZ ;  /* 0x000000ff00227202 */ /* 0x000fe20000000f00 */
[----:B------:R-:W0:Y:S01]  /*0260*/  S2R R29, SR_CTAID.X ;  /* 0x00000000001d7919 */ /* 0x000e220000002500 */
[----:B------:R-:W-:Y:S01]  /*0270*/  UMOV UR5, URZ ;  /* 0x0000003f00057c82 */ /* 0x000fe20008000000 */
[----:B0-----:R-:W-:-:S04]  /*0280*/  IMAD R27, R29, 0x40, R20 ;  /* 0x000000401d1b7824 */ /* 0x001fc800078e0214 */
[----:B------:R-:W-:Y:S02]  /*0290*/  IMAD R27, R27, 0xc00, R24 ;  /* 0x00000c001b1b7824 */ /* 0x000fe400078e0218 */
[----:B--2---:R-:W-:-:S05]  /*02a0*/  IMAD.U32 R25, R21, 0x10000, RZ ;  /* 0x0001000015197824 */ /* 0x004fca00078e00ff */
[----:B------:R-:W-:Y:S02]  /*02b0*/  FSETP.GE.AND P0, PT, R25, RZ, PT ;  /* 0x000000ff1900720b */ /* 0x000fe40003f06000 */
[----:B---3--:R-:W-:Y:S02]  /*02c0*/  SHF.L.U32 R25, R23, 0x10, RZ ;  /* 0x0000001017197819 */ /* 0x008fe400000006ff */
[----:B------:R-:W-:Y:S02]  /*02d0*/  SEL R21, R21, RZ, !P0 ;  /* 0x000000ff15157207 */ /* 0x000fe40004000000 */
[----:B------:R-:W-:-:S03]  /*02e0*/  FSETP.GTU.AND P0, PT, R25, RZ, PT ;  /* 0x000000ff1900720b */ /* 0x000fc60003f0c000 */
[----:B------:R-:W-:Y:S01]  /*02f0*/  IMAD.U32 R21, R21, 0x10000, RZ ;  /* 0x0001000015157824 */ /* 0x000fe200078e00ff */
[----:B------:R-:W-:-:S03]  /*0300*/  SEL R23, R23, RZ, P0 ;  /* 0x000000ff17177207 */ /* 0x000fc60000000000 */
[----:B------:R-:W-:Y:S02]  /*0310*/  FADD R21, RZ, -R21 ;  /* 0x80000015ff157221 */ /* 0x000fe40000000000 */
[----:B------:R-:W-:-:S03]  /*0320*/  IMAD.U32 R26, R23, 0x10000, RZ ;  /* 0x00010000171a7824 */ /* 0x000fc600078e00ff */
[C---:B------:R-:W-:Y:S02]  /*0330*/  FSETP.NAN.AND P2, PT, R21.reuse, R21, PT ;  /* 0x000000151500720b */ /* 0x040fe40003f48000 */
[----:B------:R-:W-:Y:S01]  /*0340*/  FSETP.GT.AND P0, PT, R21, R26, PT ;  /* 0x0000001a1500720b */ /* 0x000fe20003f04000 */
[C---:B----4-:R-:W-:Y:S01]  /*0350*/  IMAD.U32 R29, R17.reuse, 0x10000, RZ ;  /* 0x00010000111d7824 */ /* 0x050fe200078e00ff */
[----:B------:R-:W-:Y:S02]  /*0360*/  PRMT R20, R17, 0x7632, R20 ;  /* 0x0000763211147816 */ /* 0x000fe40000000014 */
[C---:B------:R-:W-:Y:S01]  /*0370*/  PRMT R17, R16.reuse, 0x7632, R17 ;  /* 0x0000763210117816 */ /* 0x040fe20000000011 */
[----:B------:R-:W-:Y:S02]  /*0380*/  IMAD.U32 R16, R16, 0x10000, RZ ;  /* 0x0001000010107824 */ /* 0x000fe400078e00ff */
[----:B------:R-:W-:Y:S01]  /*0390*/  IMAD.U32 R20, R20, 0x10000, RZ ;  /* 0x0001000014147824 */ /* 0x000fe200078e00ff */
[----:B-----5:R-:W-:Y:S01]  /*03a0*/  I2FP.F32.S32 R28, R5 ;  /* 0x00000005001c7245 */ /* 0x020fe20000201400 */
[----:B------:R-:W-:Y:S01]  /*03b0*/  IMAD.U32 R17, R17, 0x10000, RZ ;  /* 0x0001000011117824 */ /* 0x000fe200078e00ff */
[----:B------:R-:W-:-:S02]  /*03c0*/  I2FP.F32.S32 R24, R7 ;  /* 0x0000000700187245 */ /* 0x000fc40000201400 */
[----:B------:R-:W-:Y:S02]  /*03d0*/  @!P2 FSEL R21, R21, R26, P0 ;  /* 0x0000001a1515a208 */ /* 0x000fe40000000000 */
[----:B------:R-:W-:Y:S01]  /*03e0*/  ISETP.LT.AND P0, PT, R22, 0x200, PT ;  /* 0x000002001600780c */ /* 0x000fe20003f01270 */
[----:B------:R-:W-:Y:S01]  /*03f0*/  IMAD.U32 R22, R15, 0x10000, RZ ;  /* 0x000100000f167824 */ /* 0x000fe200078e00ff */
[----:B------:R-:W-:Y:S01]  /*0400*/  I2FP.F32.S32 R26, R6 ;  /* 0x00000006001a7245 */ /* 0x000fe20000201400 */
[----:B------:R-:W-:Y:S01]  /*0410*/  FMUL R33, R21, 0.0078740157186985015869 ;  /* 0x3c01020415217820 */ /* 0x000fe20000400000 */
[----:B------:R-:W-:Y:S02]  /*0420*/  PRMT R21, R15, 0x7632, R21 ;  /* 0x000076320f157816 */ /* 0x000fe40000000015 */
[----:B------:R-:W-:Y:S02]  /*0430*/  PRMT R15, R14, 0x7632, R15 ;  /* 0x000076320e0f7816 */ /* 0x000fe4000000000f */
[C---:B------:R-:W-:Y:S01]  /*0440*/  FSETP.GT.AND P2, PT, R33.reuse, 9.9999997473787516356e-06, PT ;  /* 0x3727c5ac2100780b */ /* 0x040fe20003f44000 */
[----:B------:R-:W-:Y:S01]  /*0450*/  IMAD.U32 R31, R2, 0x10000, RZ ;  /* 0x00010000021f7824 */ /* 0x000fe200078e00ff */
[----:B------:R-:W-:Y:S01]  /*0460*/  FSETP.NAN.AND P3, PT, R33, R33, PT ;  /* 0x000000212100720b */ /* 0x000fe20003f68000 */
[----:B------:R-:W-:Y:S01]  /*0470*/  IMAD.U32 R6, R15, 0x10000, RZ ;  /* 0x000100000f067824 */ /* 0x000fe200078e00ff */
[----:B------:R-:W-:Y:S01]  /*0480*/  SHF.L.U32 R5, R21, 0x10, RZ ;  /* 0x0000001015057819 */ /* 0x000fe200000006ff */
[----:B------:R-:W-:Y:S01]  /*0490*/  IMAD.U32 R15, R14, 0x10000, RZ ;  /* 0x000100000e0f7824 */ /* 0x000fe200078e00ff */
[C---:B------:R-:W-:Y:S01]  /*04a0*/  PRMT R14, R13.reuse, 0x7632, R14 ;  /* 0x000076320d0e7816 */ /* 0x040fe2000000000e */
[----:B------:R-:W-:-:S04]  /*04b0*/  IMAD.U32 R13, R13, 0x10000, RZ ;  /* 0x000100000d0d7824 */ /* 0x000fc800078e00ff */
[----:B------:R-:W-:Y:S01]  /*04c0*/  FADD R13, R10, R13 ;  /* 0x0000000d0a0d7221 */ /* 0x000fe20000000000 */
[----:B------:R-:W-:Y:S01]  /*04d0*/  IMAD.U32 R14, R14, 0x10000, RZ ;  /* 0x000100000e0e7824 */ /* 0x000fe200078e00ff */
[----:B------:R-:W-:-:S03]  /*04e0*/  @!P2 FSEL R33, R33, 9.9999997473787516356e-06, P3 ;  /* 0x3727c5ac2121a808 */ /* 0x000fc60001800000 */
[----:B------:R-:W-:Y:S02]  /*04f0*/  FADD R11, R11, R14 ;  /* 0x0000000e0b0b7221 */ /* 0x000fe40000000000 */
[C---:B------:R-:W-:Y:S01]  /*0500*/  FMUL R28, R33.reuse, R28 ;  /* 0x0000001c211c7220 */ /* 0x040fe20000400000 */
[C---:B------:R-:W-:Y:S01]  /*0510*/  FMUL R7, R33.reuse, R24 ;  /* 0x0000001821077220 */ /* 0x040fe20000400000 */
[----:B------:R-:W-:Y:S01]  /*0520*/  I2FP.F32.S32 R24, R4 ;  /* 0x0000000400187245 */ /* 0x000fe20000201400 */
[----:B------:R-:W-:Y:S01]  /*0530*/  FMUL R26, R33, R26 ;  /* 0x0000001a211a7220 */ /* 0x000fe20000400000 */
[--C-:B------:R-:W-:Y:S01]  /*0540*/  FFMA R4, R17, R28, R6.reuse ;  /* 0x0000001c11047223 */ /* 0x100fe20000000006 */
[----:B------:R-:W-:Y:S01]  /*0550*/  PRMT R6, R12, 0x7632, R6 ;  /* 0x000076320c067816 */ /* 0x000fe20000000006 */
[----:B------:R-:W-:Y:S01]  /*0560*/  FFMA R5, R20, R7, R5 ;  /* 0x0000000714057223 */ /* 0x000fe20000000005 */
[----:B------:R-:W-:Y:S01]  /*0570*/  IMAD.U32 R7, R12, 0x10000, RZ ;  /* 0x000100000c077824 */ /* 0x000fe200078e00ff */
[----:B------:R-:W-:Y:S01]  /*0580*/  FMUL R24, R33, R24 ;  /* 0x0000001821187220 */ /* 0x000fe20000400000 */
[----:B------:R-:W-:Y:S01]  /*0590*/  SHF.L.U32 R6, R6, 0x10, RZ ;  /* 0x0000001006067819 */ /* 0x000fe200000006ff */
[----:B------:R-:W-:Y:S01]  /*05a0*/  FFMA R29, R29, R26, R22 ;  /* 0x0000001a1d1d7223 */ /* 0x000fe20000000016 */
[--C-:B------:R-:W-:Y:S01]  /*05b0*/  FADD R10, R8, R7.reuse ;  /* 0x00000007080a7221 */ /* 0x100fe20000000000 */
[----:B------:R-:W-:Y:S01]  /*05c0*/  PRMT R7, R2, 0x7632, R7 ;  /* 0x0000763202077816 */ /* 0x000fe20000000007 */
[----:B------:R-:W-:Y:S01]  /*05d0*/  FFMA R15, R16, R24, R15 ;  /* 0x00000018100f7223 */ /* 0x000fe2000000000f */
[----:B------:R-:W-:Y:S01]  /*05e0*/  FADD R8, R9, R6 ;  /* 0x0000000609087221 */ /* 0x000fe20000000000 */
[C---:B------:R-:W-:Y:S01]  /*05f0*/  IMAD.U32 R6, R3.reuse, 0x10000, RZ ;  /* 0x0001000003067824 */ /* 0x040fe200078e00ff */
[----:B------:R-:W-:Y:S01]  /*0600*/  PRMT R3, R3, 0x7632, R3 ;  /* 0x0000763203037816 */ /* 0x000fe20000000003 */
[----:B------:R-:W-:Y:S01]  /*0610*/  IMAD.U32 R9, R7, 0x10000, RZ ;  /* 0x0001000007097824 */ /* 0x000fe200078e00ff */
[----:B------:R-:W-:Y:S01]  /*0620*/  FFMA R31, R10, R15, R31 ;  /* 0x0000000f0a1f7223 */ /* 0x000fe2000000001f */
[----:B------:R-:W-:Y:S01]  /*0630*/  FFMA R29, R13, R29, R6 ;  /* 0x0000001d0d1d7223 */ /* 0x000fe20000000006 */
[----:B------:R-:W-:Y:S01]  /*0640*/  IMAD.MOV.U32 R17, RZ, RZ, 0x10 ;  /* 0x00000010ff117424 */ /* 0x000fe200078e00ff */
[----:B------:R-:W-:Y:S01]  /*0650*/  FFMA R30, R8, R4, R9 ;  /* 0x00000004081e7223 */ /* 0x000fe20000000009 */
[----:B------:R-:W-:Y:S01]  /*0660*/  IMAD.U32 R32, R3, 0x10000, RZ ;  /* 0x0001000003207824 */ /* 0x000fe200078e00ff */
[----:B------:R-:W-:Y:S01]  /*0670*/  SEL R16, RZ, 0x3f800000, !P0 ;  /* 0x3f800000ff107807 */ /* 0x000fe20004000000 */
[----:B------:R-:W-:-:S02]  /*0680*/  IMAD.WIDE R8, R0, R19, c[0x0][0x1a0] ;  /* 0x0000680000087625 */ /* 0x000fc400078e0213 */
[----:B------:R-:W-:Y:S01]  /*0690*/  FFMA R32, R11, R5, R32 ;  /* 0x000000050b207223 */ /* 0x000fe20000000020 */
[----:B------:R-:W-:Y:S01]  /*06a0*/  F2FP.BF16.PACK_AB R10, R30, R31 ;  /* 0x0000001f1e0a723e */ /* 0x000fe200000010ff */
[----:B------:R-:W-:Y:S01]  /*06b0*/  IMAD.WIDE.U32 R6, R18, R17, c[0x0][0x168] ;  /* 0x00005a0012067625 */ /* 0x000fe200078e0011 */
[----:B------:R-:W-:Y:S02]  /*06c0*/  FSEL R30, R30, RZ, !P1 ;  /* 0x000000ff1e1e7208 */ /* 0x000fe40004800000 */
[----:B------:R-:W-:Y:S01]  /*06d0*/  F2FP.BF16.PACK_AB R11, R32, R29 ;  /* 0x0000001d200b723e */ /* 0x000fe200000010ff */
[----:B------:R-:W-:Y:S01]  /*06e0*/  IMAD.WIDE.U32 R2, R18, 0x8, RZ ;  /* 0x0000000812027825 */ /* 0x000fe200078e00ff */
[----:B------:R-:W-:Y:S02]  /*06f0*/  IADD3 R28, P2, R6, 0x6020, RZ ;  /* 0x00006020061c7810 */ /* 0x000fe40007f5e0ff */
[----:B------:R-:W-:Y:S01]  /*0700*/  FSEL R32, R32, RZ, !P1 ;  /* 0x000000ff20207208 */ /* 0x000fe20004800000 */
[----:B------:R0:W-:Y:S01]  /*0710*/  @!P1 STG.E.64 [R8.64], R10 ;  /* 0x0000000a08009986 */ /* 0x0001e2000c101b08 */
[C---:B------:R-:W-:Y:S01]  /*0720*/  LOP3.LUT R20, R2.reuse, 0x10, RZ, 0xfc, !PT ;  /* 0x0000001002147812 */ /* 0x040fe200078efcff */
[----:B------:R-:W-:Y:S01]  /*0730*/  IMAD.X R21, RZ, RZ, R7, P2 ;  /* 0x000000ffff157224 */ /* 0x000fe200010e0607 */
[----:B------:R-:W-:Y:S01]  /*0740*/  IADD3 R18, P2, R2, c[0x0][0x170], RZ ;  /* 0x00005c0002127a10 */ /* 0x000fe20007f5e0ff */
[----:B------:R-:W-:Y:S01]  /*0750*/  CS2R R6, SRZ ;  /* 0x0000000000067805 */ /* 0x000fe2000001ff00 */
[C---:B------:R-:W-:Y:S01]  /*0760*/  IADD3 R26, P3, R20.reuse, c[0x0][0x198], RZ ;  /* 0x00006600141a7a10 */ /* 0x040fe20007f7e0ff */
[----:B------:R-:W-:Y:S01]  /*0770*/  IMAD.MOV.U32 R4, RZ, RZ, RZ ;  /* 0x000000ffff047224 */ /* 0x000fe200078e00ff */
[----:B------:R-:W-:Y:S01]  /*0780*/  IADD3.X R5, R3, c[0x0][0x174], RZ, P2, !PT ;  /* 0x00005d0003057a10 */ /* 0x000fe200017fe4ff */
[--C-:B------:R-:W-:Y:S01]  /*0790*/  IMAD.MOV.U32 R2, RZ, RZ, R16.reuse ;  /* 0x000000ffff027224 */ /* 0x100fe200078e0010 */
[----:B------:R-:W-:Y:S01]  /*07a0*/  IADD3 R20, P4, R20, c[0x0][0x190], RZ ;  /* 0x0000640014147a10 */ /* 0x000fe20007f9e0ff */
[----:B------:R-:W-:Y:S01]  /*07b0*/  IMAD.MOV.U32 R0, RZ, RZ, R16 ;  /* 0x000000ffff007224 */ /* 0x000fe200078e0010 */
[----:B------:R-:W-:-:S02]  /*07c0*/  IADD3 R18, P2, R18, 0x3010, RZ ;  /* 0x0000301012127810 */ /* 0x000fc40007f5e0ff */
[C---:B------:R-:W-:Y:S02]  /*07d0*/  IADD3.X R19, R3.reuse, c[0x0][0x19c], RZ, P3, !PT ;  /* 0x0000670003137a10 */ /* 0x040fe40001ffe4ff */
[----:B------:R-:W-:Y:S01]  /*07e0*/  IADD3.X R17, R3, c[0x0][0x194], RZ, P4, !PT ;  /* 0x0000650003117a10 */ /* 0x000fe200027fe4ff */
[----:B------:R-:W-:Y:S01]  /*07f0*/  IMAD.X R5, RZ, RZ, R5, P2 ;  /* 0x000000ffff057224 */ /* 0x000fe200010e0605 */
[----:B------:R-:W-:Y:S01]  /*0800*/  FSEL R29, R29, RZ, !P1 ;  /* 0x000000ff1d1d7208 */ /* 0x000fe20004800000 */
[----:B------:R-:W-:Y:S01]  /*0810*/  IMAD.MOV.U32 R3, RZ, RZ, R16 ;  /* 0x000000ffff037224 */ /* 0x000fe200078e0010 */
[----:B0-----:R-:W-:Y:S02]  /*0820*/  FSEL R31, R31, RZ, !P1 ;  /* 0x000000ff1f1f7208 */ /* 0x001fe40004800000 */
.L_x_0:
[----:B------:R-:W-:Y:S01]  /*0830*/  IADD3 R35, R27, 0x8, RZ ;  /* 0x000000081b237810 */ /* 0x000fe20007ffe0ff */
[----:B------:R-:W-:Y:S01]  /*0840*/  IMAD.MOV.U32 R12, RZ, RZ, 0x4 ;  /* 0x00000004ff0c7424 */ /* 0x000fe200078e00ff */
[----:B0-----:R-:W-:Y:S01]  /*0850*/  CS2R R8, SRZ ;  /* 0x0000000000087805 */ /* 0x001fe2000001ff00 */
[----:B------:R-:W-:Y:S01]  /*0860*/  CS2R R10, SRZ ;  /* 0x00000000000a7805 */ /* 0x000fe2000001ff00 */
[----:B------:R-:W-:Y:S01]  /*0870*/  IADD3 R35, R35, UR4, RZ ;  /* 0x0000000423237c10 */ /* 0x000fe2000fffe0ff */
[----:B------:R-:W-:Y:S01]  /*0880*/  IMAD.MOV.U32 R15, RZ, RZ, R17 ;  /* 0x000000ffff0f7224 */ /* 0x000fe200078e0011 */
[----:B------:R-:W-:-:S03]  /*0890*/  MOV R14, R20 ;  /* 0x00000014000e7202 */ /* 0x000fc60000000f00 */
[----:B------:R-:W-:Y:S02]  /*08a0*/  IMAD.WIDE R12, R35, R12, c[0x0][0x178] ;  /* 0x00005e00230c7625 */ /* 0x000fe400078e020c */
[----:B------:R-:W2:Y:S04]  /*08b0*/  LDG.E.EL.64 R24, [R14.64] ;  /* 0x000000080e187981 */ /* 0x000ea8000c2e1b00 */
[----:B------:R0:W3:Y:S02]  /*08c0*/  @!P1 LDG.E.EF.128 R8, [R12.64] ;  /* 0x000000080c089981 */ /* 0x0000e4000c0e1d00 */
[----:B0-----:R-:W-:Y:S02]  /*08d0*/  IMAD.MOV.U32 R12, RZ, RZ, R26 ;  /* 0x000000ffff0c7224 */ /* 0x001fe400078e001a */
[----:B------:R-:W-:-:S05]  /*08e0*/  IMAD.MOV.U32 R13, RZ, RZ, R19 ;  /* 0x000000ffff0d7224 */ /* 0x000fca00078e0013 */
[----:B------:R0:W4:Y:S02]  /*08f0*/  LDG.E.EL.64 R22, [R12.64] ;  /* 0x000000080c167981 */ /* 0x000124000c2e1b00 */
[----:B0-----:R-:W-:Y:S01]  /*0900*/  IMAD.MOV.U32 R13, RZ, RZ, R21 ;  /* 0x000000ffff0d7224 */ /* 0x001fe200078e0015 */
[----:B---3--:R-:W-:Y:S02]  /*0910*/  I2FP.F32.S32 R37, R11 ;  /* 0x0000000b00257245 */ /* 0x008fe40000201400 */
[----:B--2---:R-:W-:-:S03]  /*0920*/  PRMT R11, R25, 0x7632, R11 ;  /* 0x00007632190b7816 */ /* 0x004fc6000000000b */
[----:B------:R-:W-:Y:S02]  /*0930*/  FMUL R37, R33, R37 ;  /* 0x0000002521257220 */ /* 0x000fe40000400000 */
[----:B------:R-:W-:Y:S01]  /*0940*/  IMAD.U32 R11, R11, 0x10000, RZ ;  /* 0x000100000b0b7824 */ /* 0x000fe200078e00ff */
[----:B----4-:R-:W-:-:S05]  /*0950*/  PRMT R36, R23, 0x7632, R36 ;  /* 0x0000763217247816 */ /* 0x010fca0000000024 */
[----:B------:R-:W-:-:S04]  /*0960*/  IMAD.U32 R36, R36, 0x10000, RZ ;  /* 0x0001000024247824 */ /* 0x000fc800078e00ff */
[----:B------:R-:W-:Y:S01]  /*0970*/  FFMA R36, R11, R37, R36 ;  /* 0x000000250b247223 */ /* 0x000fe20000000024 */
[----:B------:R-:W-:Y:S01]  /*0980*/  I2FP.F32.S32 R11, R10 ;  /* 0x0000000a000b7245 */ /* 0x000fe20000201400 */
[----:B------:R-:W-:Y:S01]  /*0990*/  IMAD.U32 R10, R23, 0x10000, RZ ;  /* 0x00010000170a7824 */ /* 0x000fe200078e00ff */
[----:B------:R-:W-:-:S03]  /*09a0*/  SHF.L.U32 R25, R25, 0x10, RZ ;  /* 0x0000001019197819 */ /* 0x000fc600000006ff */
[----:B------:R-:W-:Y:S01]  /*09b0*/  FMUL R11, R33, R11 ;  /* 0x0000000b210b7220 */ /* 0x000fe20000400000 */
[----:B------:R-:W-:-:S03]  /*09c0*/  I2FP.F32.S32 R12, R9 ;  /* 0x00000009000c7245 */ /* 0x000fc60000201400 */
[--C-:B------:R-:W-:Y:S01]  /*09d0*/  FFMA R23, R25, R11, R10.reuse ;  /* 0x0000000b19177223 */ /* 0x100fe2000000000a */
[----:B------:R-:W-:Y:S02]  /*09e0*/  PRMT R10, R24, 0x7632, R10 ;  /* 0x00007632180a7816 */ /* 0x000fe4000000000a */
[----:B------:R-:W-:Y:S01]  /*09f0*/  PRMT R11, R22, 0x7632, R11 ;  /* 0x00007632160b7816 */ /* 0x000fe2000000000b */
[----:B------:R-:W-:Y:S02]  /*0a00*/  FMUL R12, R33, R12 ;  /* 0x0000000c210c7220 */ /* 0x000fe40000400000 */
[----:B------:R-:W-:Y:S02]  /*0a10*/  IMAD.U32 R10, R10, 0x10000, RZ ;  /* 0x000100000a0a7824 */ /* 0x000fe400078e00ff */
[----:B------:R-:W-:-:S04]  /*0a20*/  IMAD.U32 R11, R11, 0x10000, RZ ;  /* 0x000100000b0b7824 */ /* 0x000fc800078e00ff */
[----:B------:R-:W-:Y:S01]  /*0a30*/  FFMA R25, R10, R12, R11 ;  /* 0x0000000c0a197223 */ /* 0x000fe2000000000b */
[----:B------:R-:W-:Y:S02]  /*0a40*/  IMAD.MOV.U32 R10, RZ, RZ, R18 ;  /* 0x000000ffff0a7224 */ /* 0x000fe400078e0012 */
[----:B------:R-:W-:Y:S01]  /*0a50*/  IMAD.MOV.U32 R11, RZ, RZ, R5 ;  /* 0x000000ffff0b7224 */ /* 0x000fe200078e0005 */
[----:B------:R-:W-:-:S05]  /*0a60*/  MOV R12, R28 ;  /* 0x0000001c000c7202 */ /* 0x000fca0000000f00 */
[----:B------:R-:W2:Y:S04]  /*0a70*/  LDG.E.EL.64 R10, [R10.64] ;  /* 0x000000080a0a7981 */ /* 0x000ea8000c2e1b00 */
[----:B------:R-:W3:Y:S01]  /*0a80*/  LDG.E.EL.128 R12, [R12.64] ;  /* 0x000000080c0c7981 */ /* 0x000ee2000c2e1d00 */
[----:B------:R-:W-:Y:S01]  /*0a90*/  I2FP.F32.S32 R8, R8 ;  /* 0x0000000800087245 */ /* 0x000fe20000201400 */
[----:B------:R-:W-:Y:S02]  /*0aa0*/  IMAD.U32 R24, R24, 0x10000, RZ ;  /* 0x0001000018187824 */ /* 0x000fe400078e00ff */
[----:B------:R-:W-:Y:S02]  /*0ab0*/  IMAD.U32 R9, R22, 0x10000, RZ ;  /* 0x0001000016097824 */ /* 0x000fe400078e00ff */
[----:B------:R-:W-:-:S04]  /*0ac0*/  FMUL R8, R33, R8 ;  /* 0x0000000821087220 */ /* 0x000fc80000400000 */
[--C-:B------:R-:W-:Y:S01]  /*0ad0*/  FFMA R22, R24, R8, R9.reuse ;  /* 0x0000000818167223 */ /* 0x100fe20000000009 */
[C---:B--2---:R-:W-:Y:S02]  /*0ae0*/  PRMT R8, R10.reuse, 0x7632, R8 ;  /* 0x000076320a087816 */ /* 0x044fe40000000008 */
[----:B------:R-:W-:Y:S01]  /*0af0*/  PRMT R9, R11, 0x7632, R9 ;  /* 0x000076320b097816 */ /* 0x000fe20000000009 */
[----:B------:R-:W-:Y:S01]  /*0b00*/  IMAD.U32 R37, R10, 0x10000, RZ ;  /* 0x000100000a257824 */ /* 0x000fe200078e00ff */
[----:B------:R-:W-:-:S03]  /*0b10*/  SHF.L.U32 R8, R8, 0x10, RZ ;  /* 0x0000001008087819 */ /* 0x000fc600000006ff */
[----:B------:R-:W-:Y:S01]  /*0b20*/  IMAD.U32 R10, R9, 0x10000, RZ ;  /* 0x00010000090a7824 */ /* 0x000fe200078e00ff */
[----:B---3--:R-:W-:Y:S01]  /*0b30*/  FADD R37, R12, R37 ;  /* 0x000000250c257221 */ /* 0x008fe20000000000 */
[----:B------:R-:W-:Y:S01]  /*0b40*/  FADD R12, R13, R8 ;  /* 0x000000080d0c7221 */ /* 0x000fe20000000000 */
[----:B------:R-:W-:Y:S01]  /*0b50*/  IMAD.U32 R11, R11, 0x10000, RZ ;  /* 0x000100000b0b7824 */ /* 0x000fe200078e00ff */
[----:B------:R-:W-:Y:S01]  /*0b60*/  FADD R13, R15, R10 ;  /* 0x0000000a0f0d7221 */ /* 0x000fe20000000000 */
[----:B------:R-:W-:Y:S01]  /*0b70*/  IMAD.MOV.U32 R10, RZ, RZ, 0x2 ;  /* 0x00000002ff0a7424 */ /* 0x000fe200078e00ff */
[----:B------:R-:W-:Y:S01]  /*0b80*/  CS2R R8, SRZ ;  /* 0x0000000000087805 */ /* 0x000fe2000001ff00 */
[----:B------:R-:W-:Y:S02]  /*0b90*/  FADD R14, R14, R11 ;  /* 0x0000000b0e0e7221 */ /* 0x000fe40000000000 */
[----:B------:R-:W-:-:S05]  /*0ba0*/  IMAD.WIDE R10, R35, R10, c[0x0][0x160] ;  /* 0x00005800230a7625 */ /* 0x000fca00078e020a */
[----:B------:R-:W2:Y:S01]  /*0bb0*/  @!P1 LDG.E.EF.64 R8, [R10.64] ;  /* 0x000000080a089981 */ /* 0x000ea2000c0e1b00 */
[----:B------:R-:W-:-:S05]  /*0bc0*/  FADD R15, R0, 1 ;  /* 0x3f800000000f7421 */ /* 0x000fca0000000000 */
[C---:B------:R-:W-:Y:S02]  /*0bd0*/  FSETP.GEU.AND P2, PT, |R15|.reuse, 1.175494350822287508e-38, PT ;  /* 0x008000000f00780b */ /* 0x040fe40003f4e200 */
[C---:B------:R-:W-:Y:S02]  /*0be0*/  FSETP.GT.AND P0, PT, |R15|.reuse, 8.50705917302346158658e+37, PT ;  /* 0x7e8000000f00780b */ /* 0x040fe40003f04200 */
[----:B------:R-:W-:Y:S01]  /*0bf0*/  FSEL R0, R15, R0, !P1 ;  /* 0x000000000f007208 */ /* 0x000fe20004800000 */
[----:B------:R-:W-:-:S04]  /*0c00*/  UIADD3 UR4, UP0, UR4, 0x8, URZ ;  /* 0x0000000804047890 */ /* 0x000fc8000ff1e03f */
[----:B------:R-:W-:Y:S02]  /*0c10*/  UIADD3.X UR5, URZ, UR5, URZ, UP0, !UPT ;  /* 0x000000053f057290 */ /* 0x000fe400087fe43f */
[----:B------:R-:W-:-:S04]  /*0c20*/  UISETP.GE.U32.AND UP0, UPT, UR4, 0xbf8, UPT ;  /* 0x00000bf80400788c */ /* 0x000fc8000bf06070 */
[----:B------:R-:W-:-:S06]  /*0c30*/  UISETP.GE.U32.AND.EX UP0, UPT, UR5, URZ, UPT, UP0 ;  /* 0x0000003f0500728c */ /* 0x000fcc000bf06100 */
[----:B------:R-:W-:Y:S01]  /*0c40*/  PLOP3.LUT P5, PT, PT, PT, UP0, 0x80, 0x0 ;  /* 0x000000000000781c */ /* 0x000fe20003faf008 */
[----:B--2---:R-:W-:Y:S01]  /*0c50*/  IMAD.U32 R24, R8, 0x10000, RZ ;  /* 0x0001000008187824 */ /* 0x004fe200078e00ff */
[----:B------:R-:W-:-:S03]  /*0c60*/  PRMT R8, R9, 0x7632, R8 ;  /* 0x0000763209087816 */ /* 0x000fc60000000008 */
[----:B------:R-:W-:Y:S02]  /*0c70*/  FFMA R22, R37, R22, R24 ;  /* 0x0000001625167223 */ /* 0x000fe40000000018 */
[C---:B------:R-:W-:Y:S01]  /*0c80*/  IMAD.U32 R24, R8.reuse, 0x10000, RZ ;  /* 0x0001000008187824 */ /* 0x040fe200078e00ff */
[----:B------:R-:W-:-:S03]  /*0c90*/  PRMT R8, R8, 0x7632, R8 ;  /* 0x0000763208087816 */ /* 0x000fc60000000008 */
[----:B------:R-:W-:Y:S01]  /*0ca0*/  FFMA R13, R13, R36, R24 ;  /* 0x000000240d0d7223 */ /* 0x000fe20000000018 */
[----:B------:R-:W-:Y:S01]  /*0cb0*/  FMUL R24, R15, 0.25 ;  /* 0x3e8000000f187820 */ /* 0x000fe20000400000 */
[----:B------:R-:W-:-:S04]  /*0cc0*/  IMAD.U32 R11, R8, 0x10000, RZ ;  /* 0x00010000080b7824 */ /* 0x000fc800078e00ff */
[----:B------:R-:W-:Y:S01]  /*0cd0*/  FSEL R24, R24, R15, P0 ;  /* 0x0000000f18187208 */ /* 0x000fe20000000000 */
[----:B------:R-:W-:Y:S01]  /*0ce0*/  FFMA R25, R12, R25, R11 ;  /* 0x000000190c197223 */ /* 0x000fe2000000000b */
[----:B------:R-:W-:-:S03]  /*0cf0*/  FADD R11, R13, -R32 ;  /* 0x800000200d0b7221 */ /* 0x000fc60000000000 */
[----:B------:R-:W-:Y:S01]  /*0d00*/  @!P2 FMUL R24, R24, 16777216 ;  /* 0x4b8000001818a820 */ /* 0x000fe20000400000 */
[----:B------:R-:W-:-:S03]  /*0d10*/  FMUL R8, R11, 0.25 ;  /* 0x3e8000000b087820 */ /* 0x000fc60000400000 */
[----:B------:R-:W0:Y:S02]  /*0d20*/  MUFU.RCP R37, R24 ;  /* 0x0000001800257308 */ /* 0x000e240000001000 */
[----:B------:R-:W-:Y:S02]  /*0d30*/  FSEL R10, R8, R11, P0 ;  /* 0x0000000b080a7208 */ /* 0x000fe40000000000 */
[----:B------:R-:W-:-:S03]  /*0d40*/  SHF.L.U32 R9, R9, 0x10, RZ ;  /* 0x0000001009097819 */ /* 0x000fc600000006ff */
[----:B------:R-:W-:Y:S02]  /*0d50*/  @!P2 FMUL R10, R10, 16777216 ;  /* 0x4b8000000a0aa820 */ /* 0x000fe40000400000 */
[----:B------:R-:W-:Y:S01]  /*0d60*/  FFMA R8, R14, R23, R9 ;  /* 0x000000170e087223 */ /* 0x000fe20000000009 */
[----:B------:R-:W-:Y:S01]  /*0d70*/  FADD R23, R2, 1 ;  /* 0x3f80000002177421 */ /* 0x000fe20000000000 */
[----:B0-----:R-:W-:-:S04]  /*0d80*/  FFMA R9, R37, R10, R32 ;  /* 0x0000000a25097223 */ /* 0x001fc80000000020 */
[----:B------:R-:W-:Y:S01]  /*0d90*/  FADD R10, R13, -R9 ;  /* 0x800000090d0a7221 */ /* 0x000fe20000000000 */
[----:B------:R-:W-:-:S03]  /*0da0*/  FSETP.GEU.AND P4, PT, |R23|, 1.175494350822287508e-38, PT ;  /* 0x008000001700780b */ /* 0x000fc60003f8e200 */
[----:B------:R-:W-:Y:S01]  /*0db0*/  @!P1 FFMA R4, R11, R10, R4 ;  /* 0x0000000a0b049223 */ /* 0x000fe20000000004 */
[----:B------:R-:W-:Y:S01]  /*0dc0*/  FADD R10, R3, 1 ;  /* 0x3f800000030a7421 */ /* 0x000fe20000000000 */
[C---:B------:R-:W-:Y:S01]  /*0dd0*/  FMUL R12, R23.reuse, 0.25 ;  /* 0x3e800000170c7820 */ /* 0x040fe20000400000 */
[----:B------:R-:W-:-:S03]  /*0de0*/  FSETP.GT.AND P2, PT, |R23|, 8.50705917302346158658e+37, PT ;  /* 0x7e8000001700780b */ /* 0x000fc60003f44200 */
[C---:B------:R-:W-:Y:S01]  /*0df0*/  FSETP.GEU.AND P3, PT, |R10|.reuse, 1.175494350822287508e-38, PT ;  /* 0x008000000a00780b */ /* 0x040fe20003f6e200 */
[C---:B------:R-:W-:Y:S01]  /*0e00*/  FMUL R11, R10.reuse, 0.25 ;  /* 0x3e8000000a0b7820 */ /* 0x040fe20000400000 */
[----:B------:R-:W-:Y:S02]  /*0e10*/  FSETP.GT.AND P0, PT, |R10|, 8.50705917302346158658e+37, PT ;  /* 0x7e8000000a00780b */ /* 0x000fe40003f04200 */
[----:B------:R-:W-:Y:S02]  /*0e20*/  FSEL R14, R12, R23, P2 ;  /* 0x000000170c0e7208 */ /* 0x000fe40001000000 */
[----:B------:R-:W-:-:S03]  /*0e30*/  FSEL R24, R11, R10, P0 ;  /* 0x0000000a0b187208 */ /* 0x000fc60000000000 */
[----:B------:R-:W-:Y:S01]  /*0e40*/  @!P4 FMUL R14, R14, 16777216 ;  /* 0x4b8000000e0ec820 */ /* 0x000fe20000400000 */
[----:B------:R-:W-:Y:S01]  /*0e50*/  FADD R15, R8, -R29 ;  /* 0x8000001d080f7221 */ /* 0x000fe20000000000 */
[----:B------:R-:W-:Y:S02]  /*0e60*/  FADD R12, R25, -R30 ;  /* 0x8000001e190c7221 */ /* 0x000fe40000000000 */
[----:B------:R-:W-:Y:S02]  /*0e70*/  @!P3 FMUL R24, R24, 16777216 ;  /* 0x4b8000001818b820 */ /* 0x000fe40000400000 */
[----:B------:R-:W0:Y:S01]  /*0e80*/  MUFU.RCP R14, R14 ;  /* 0x0000000e000e7308 */ /* 0x000e220000001000 */
[----:B------:R-:W-:Y:S01]  /*0e90*/  FSEL R2, R23, R2, !P1 ;  /* 0x0000000217027208 */ /* 0x000fe20004800000 */
[----:B------:R-:W-:Y:S01]  /*0ea0*/  FMUL R36, R15, 0.25 ;  /* 0x3e8000000f247820 */ /* 0x000fe20000400000 */
[----:B------:R-:W-:-:S05]  /*0eb0*/  FMUL R23, R12, 0.25 ;  /* 0x3e8000000c177820 */ /* 0x000fca0000400000 */
[----:B------:R-:W1:Y:S01]  /*0ec0*/  MUFU.RCP R11, R24 ;  /* 0x00000018000b7308 */ /* 0x000e620000001000 */
[----:B------:R-:W-:Y:S02]  /*0ed0*/  FSEL R36, R36, R15, P2 ;  /* 0x0000000f24247208 */ /* 0x000fe40001000000 */
[----:B------:R-:W-:-:S03]  /*0ee0*/  FSEL R23, R23, R12, P0 ;  /* 0x0000000c17177208 */ /* 0x000fc60000000000 */
[----:B------:R-:W-:Y:S02]  /*0ef0*/  @!P4 FMUL R36, R36, 16777216 ;  /* 0x4b8000002424c820 */ /* 0x000fe40000400000 */
[----:B------:R-:W-:Y:S01]  /*0f00*/  @!P3 FMUL R23, R23, 16777216 ;  /* 0x4b8000001717b820 */ /* 0x000fe20000400000 */
[----:B------:R-:W-:Y:S01]  /*0f10*/  FSEL R3, R10, R3, !P1 ;  /* 0x000000030a037208 */ /* 0x000fe20004800000 */
[----:B0-----:R-:W-:Y:S02]  /*0f20*/  FFMA R10, R14, R36, R29 ;  /* 0x000000240e0a7223 */ /* 0x001fe4000000001d */
[----:B-1----:R-:W-:Y:S01]  /*0f30*/  FFMA R14, R11, R23, R30 ;  /* 0x000000170b0e7223 */ /* 0x002fe2000000001e */
[----:B------:R-:W-:-:S05]  /*0f40*/  FADD R11, R16, 1 ;  /* 0x3f800000100b7421 */ /* 0x000fca0000000000 */
[C---:B------:R-:W-:Y:S01]  /*0f50*/  FSETP.GEU.AND P2, PT, |R11|.reuse, 1.175494350822287508e-38, PT ;  /* 0x008000000b00780b */ /* 0x040fe20003f4e200 */
[C---:B------:R-:W-:Y:S01]  /*0f60*/  FMUL R24, R11.reuse, 0.25 ;  /* 0x3e8000000b187820 */ /* 0x040fe20000400000 */
[----:B------:R-:W-:-:S04]  /*0f70*/  FSETP.GT.AND P0, PT, |R11|, 8.50705917302346158658e+37, PT ;  /* 0x7e8000000b00780b */ /* 0x000fc80003f04200 */
[----:B------:R-:W-:Y:S01]  /*0f80*/  FSEL R37, R24, R11, P0 ;  /* 0x0000000b18257208 */ /* 0x000fe20000000000 */
[----:B------:R-:W-:-:S06]  /*0f90*/  FADD R23, R22, -R31 ;  /* 0x8000001f16177221 */ /* 0x000fcc0000000000 */
[----:B------:R-:W-:Y:S01]  /*0fa0*/  @!P2 FMUL R37, R37, 16777216 ;  /* 0x4b8000002525a820 */ /* 0x000fe20000400000 */
[----:B------:R-:W-:-:S03]  /*0fb0*/  FMUL R36, R23, 0.25 ;  /* 0x3e80000017247820 */ /* 0x000fc60000400000 */
[----:B------:R-:W0:Y:S02]  /*0fc0*/  MUFU.RCP R24, R37 ;  /* 0x0000002500187308 */ /* 0x000e240000001000 */
[----:B------:R-:W-:-:S05]  /*0fd0*/  FSEL R36, R36, R23, P0 ;  /* 0x0000001724247208 */ /* 0x000fca0000000000 */
[----:B------:R-:W-:Y:S01]  /*0fe0*/  @!P2 FMUL R36, R36, 16777216 ;  /* 0x4b8000002424a820 */ /* 0x000fe20000400000 */
[----:B------:R-:W-:Y:S02]  /*0ff0*/  FSEL R29, R10, R29, !P1 ;  /* 0x0000001d0a1d7208 */ /* 0x000fe40004800000 */
[----:B------:R-:W-:Y:S01]  /*1000*/  FSEL R32, R9, R32, !P1 ;  /* 0x0000002009207208 */ /* 0x000fe20004800000 */
[----:B0-----:R-:W-:Y:S01]  /*1010*/  FFMA R24, R24, R36, R31 ;  /* 0x0000002418187223 */ /* 0x001fe2000000001f */
[----:B------:R-:W-:Y:S01]  /*1020*/  FADD R36, R8, -R10 ;  /* 0x8000000a08247221 */ /* 0x000fe20000000000 */
[----:B------:R-:W-:Y:S01]  /*1030*/  IMAD.MOV.U32 R10, RZ, RZ, 0x2 ;  /* 0x00000002ff0a7424 */ /* 0x000fe200078e00ff */
[----:B------:R-:W-:Y:S02]  /*1040*/  FSEL R16, R11, R16, !P1 ;  /* 0x000000100b107208 */ /* 0x000fe40004800000 */
[----:B------:R-:W-:Y:S01]  /*1050*/  F2FP.BF16.PACK_AB R9, R13, R8 ;  /* 0x000000080d09723e */ /* 0x000fe200000010ff */
[----:B------:R-:W-:Y:S01]  /*1060*/  IMAD.WIDE R10, R35, R10, c[0x0][0x1a0] ;  /* 0x00006800230a7625 */ /* 0x000fe200078e020a */
[C---:B------:R-:W-:Y:S01]  /*1070*/  F2FP.BF16.PACK_AB R8, R25.reuse, R22 ;  /* 0x000000161908723e */ /* 0x040fe200000010ff */
[----:B------:R-:W-:Y:S01]  /*1080*/  FADD R22, R22, -R24 ;  /* 0x8000001816167221 */ /* 0x000fe20000000000 */
[----:B------:R-:W-:Y:S01]  /*1090*/  FSEL R30, R14, R30, !P1 ;  /* 0x0000001e0e1e7208 */ /* 0x000fe20004800000 */
[----:B------:R-:W-:Y:S01]  /*10a0*/  FADD R14, R25, -R14 ;  /* 0x8000000e190e7221 */ /* 0x000fe20000000000 */
[----:B------:R-:W-:-:S02]  /*10b0*/  IADD3 R18, P0, R18, 0x10, RZ ;  /* 0x0000001012127810 */ /* 0x000fc40007f1e0ff */
[----:B------:R-:W-:Y:S02]  /*10c0*/  IADD3 R28, P2, R28, 0x20, RZ ;  /* 0x000000201c1c7810 */ /* 0x000fe40007f5e0ff */
[----:B------:R-:W-:Y:S02]  /*10d0*/  IADD3 R26, P3, R26, 0x10, RZ ;  /* 0x000000101a1a7810 */ /* 0x000fe40007f7e0ff */
[----:B------:R-:W-:Y:S01]  /*10e0*/  IADD3 R20, P4, R20, 0x10, RZ ;  /* 0x0000001014147810 */ /* 0x000fe20007f9e0ff */
[----:B------:R0:W-:Y:S01]  /*10f0*/  @!P1 STG.E.64 [R10.64], R8 ;  /* 0x000000080a009986 */ /* 0x0001e2000c101b08 */
[----:B------:R-:W-:Y:S01]  /*1100*/  FSEL R31, R24, R31, !P1 ;  /* 0x0000001f181f7208 */ /* 0x000fe20004800000 */
[----:B------:R-:W-:Y:S01]  /*1110*/  @!P1 FFMA R6, R15, R36, R6 ;  /* 0x000000240f069223 */ /* 0x000fe20000000006 */
[----:B------:R-:W-:Y:S01]  /*1120*/  @!P1 FFMA R7, R12, R14, R7 ;  /* 0x0000000e0c079223 */ /* 0x000fe20000000007 */
[----:B------:R-:W-:Y:S01]  /*1130*/  @!P1 FFMA R34, R23, R22, R34 ;  /* 0x0000001617229223 */ /* 0x000fe20000000022 */
[----:B------:R-:W-:-:S02]  /*1140*/  IMAD.X R5, RZ, RZ, R5, P0 ;  /* 0x000000ffff057224 */ /* 0x000fc400000e0605 */
[----:B------:R-:W-:Y:S02]  /*1150*/  IMAD.X R21, RZ, RZ, R21, P2 ;  /* 0x000000ffff157224 */ /* 0x000fe400010e0615 */
[----:B------:R-:W-:Y:S02]  /*1160*/  IMAD.X R19, RZ, RZ, R19, P3 ;  /* 0x000000ffff137224 */ /* 0x000fe400018e0613 */
[----:B------:R-:W-:Y:S01]  /*1170*/  IMAD.X R17, RZ, RZ, R17, P4 ;  /* 0x000000ffff117224 */ /* 0x000fe200020e0611 */
[----:B------:R-:W-:Y:S05]  /*1180*/  @!P5 BRA `(.L_x_0) ;  /* 0xfffff6a00000d947 */ /* 0x000fea000383ffff */
[----:B0-----:R-:W-:Y:S01]  /*1190*/  FADD R11, R16, R3 ;  /* 0x00000003100b7221 */ /* 0x001fe20000000000 */
[----:B------:R-:W-:Y:S01]  /*11a0*/  FMUL R12, R3, 0.25 ;  /* 0x3e800000030c7820 */ /* 0x000fe20000400000 */
[----:B------:R-:W-:Y:S01]  /*11b0*/  FMUL R13, R2, 0.25 ;  /* 0x3e800000020d7820 */ /* 0x000fe20000400000 */
[----:B------:R-:W-:Y:S01]  /*11c0*/  FADD R30, R30, -R31 ;  /* 0x8000001f1e1e7221 */ /* 0x000fe20000000000 */
[C---:B------:R-:W-:Y:S01]  /*11d0*/  FMUL R8, R11.reuse, 0.25 ;  /* 0x3e8000000b087820 */ /* 0x040fe20000400000 */
[C---:B------:R-:W-:Y:S01]  /*11e0*/  FSETP.GEU.AND P5, PT, |R11|.reuse, 1.175494350822287508e-38, PT ;  /* 0x008000000b00780b */ /* 0x040fe20003fae200 */
[----:B------:R-:W-:Y:S01]  /*11f0*/  FADD R9, R2, R11 ;  /* 0x0000000b02097221 */ /* 0x000fe20000000000 */
[----:B------:R-:W-:Y:S01]  /*1200*/  FSETP.GT.AND P3, PT, |R11|, 8.50705917302346158658e+37, PT ;  /* 0x7e8000000b00780b */ /* 0x000fe20003f64200 */
[----:B------:R-:W-:Y:S01]  /*1210*/  FMUL R15, R0, 0.25 ;  /* 0x3e800000000f7820 */ /* 0x000fe20000400000 */
[----:B------:R-:W-:Y:S01]  /*1220*/  FADD R7, R34, R7 ;  /* 0x0000000722077221 */ /* 0x000fe20000000000 */
[C---:B------:R-:W-:Y:S01]  /*1230*/  FMUL R14, R9.reuse, 0.25 ;  /* 0x3e800000090e7820 */ /* 0x040fe20000400000 */
[----:B------:R-:W-:Y:S01]  /*1240*/  FSEL R8, R8, R11, P3 ;  /* 0x0000000b08087208 */ /* 0x000fe20001800000 */
[----:B------:R-:W-:Y:S01]  /*1250*/  FADD R5, R0, R9 ;  /* 0x0000000900057221 */ /* 0x000fe20000000000 */
[C---:B------:R-:W-:Y:S01]  /*1260*/  FSETP.GEU.AND P0, PT, |R9|.reuse, 1.175494350822287508e-38, PT ;  /* 0x008000000900780b */ /* 0x040fe20003f0e200 */
[----:B------:R-:W-:Y:S01]  /*1270*/  IMAD.MOV.U32 R36, RZ, RZ, -0x800000 ;  /* 0xff800000ff247424 */ /* 0x000fe200078e00ff */
[----:B------:R-:W-:Y:S01]  /*1280*/  FSETP.GT.AND P2, PT, |R9|, 8.50705917302346158658e+37, PT ;  /* 0x7e8000000900780b */ /* 0x000fe20003f44200 */
[----:B------:R-:W-:Y:S01]  /*1290*/  IMAD.MOV.U32 R17, RZ, RZ, -0x800000 ;  /* 0xff800000ff117424 */ /* 0x000fe200078e00ff */
[----:B------:R-:W-:Y:S01]  /*12a0*/  FSEL R3, R12, R3, P3 ;  /* 0x000000030c037208 */ /* 0x000fe20001800000 */
[----:B------:R-:W-:Y:S01]  /*12b0*/  @!P5 FMUL R8, R8, 16777216 ;  /* 0x4b8000000808d820 */ /* 0x000fe20000400000 */
[----:B------:R-:W-:Y:S01]  /*12c0*/  FSEL R14, R14, R9, P2 ;  /* 0x000000090e0e7208 */ /* 0x000fe20001000000 */
[C---:B------:R-:W-:Y:S01]  /*12d0*/  FMUL R12, R5.reuse, 0.25 ;  /* 0x3e800000050c7820 */ /* 0x040fe20000400000 */
[C---:B------:R-:W-:Y:S01]  /*12e0*/  FSETP.GEU.AND P3, PT, |R5|.reuse, 1.175494350822287508e-38, PT ;  /* 0x008000000500780b */ /* 0x040fe20003f6e200 */
[----:B------:R0:W1:Y:S01]  /*12f0*/  MUFU.RCP R10, R8 ;  /* 0x00000008000a7308 */ /* 0x0000620000001000 */
[----:B------:R-:W-:Y:S01]  /*1300*/  FSETP.GT.AND P4, PT, |R5|, 8.50705917302346158658e+37, PT ;  /* 0x7e8000000500780b */ /* 0x000fe20003f84200 */
[----:B------:R-:W-:Y:S01]  /*1310*/  @!P5 FMUL R3, R3, 16777216 ;  /* 0x4b8000000303d820 */ /* 0x000fe20000400000 */
[----:B------:R-:W-:Y:S01]  /*1320*/  FSETP.NEU.AND P5, PT, R11, RZ, PT ;  /* 0x000000ff0b00720b */ /* 0x000fe20003fad000 */
[----:B------:R-:W-:Y:S01]  /*1330*/  @!P0 FMUL R14, R14, 16777216 ;  /* 0x4b8000000e0e8820 */ /* 0x000fe20000400000 */
[----:B------:R-:W-:Y:S01]  /*1340*/  FSEL R12, R12, R5, P4 ;  /* 0x000000050c0c7208 */ /* 0x000fe20002000000 */
[----:B------:R-:W-:Y:S01]  /*1350*/  UMOV UR4, 0xfffffff8 ;  /* 0xfffffff800047882 */ /* 0x000fe20000000000 */
[----:B------:R-:W-:Y:S01]  /*1360*/  FSEL R13, R13, R2, P2 ;  /* 0x000000020d0d7208 */ /* 0x000fe20001000000 */
[----:B------:R-:W-:Y:S01]  /*1370*/  UMOV UR5, 0xffffffff ;  /* 0xffffffff00057882 */ /* 0x000fe20000000000 */
[----:B0-----:R-:W0:Y:S01]  /*1380*/  SHFL.BFLY PT, R8, R5, 0x1, 0x1f ;  /* 0x0c201f0005087f89 */ /* 0x001e2200000e0000 */
[----:B------:R-:W2:Y:S01]  /*1390*/  MUFU.RCP R14, R14 ;  /* 0x0000000e000e7308 */ /* 0x000ea20000001000 */
[----:B------:R-:W-:Y:S01]  /*13a0*/  FSEL R15, R15, R0, P4 ;  /* 0x000000000f0f7208 */ /* 0x000fe20002000000 */
[----:B------:R-:W-:Y:S01]  /*13b0*/  @!P3 FMUL R12, R12, 16777216 ;  /* 0x4b8000000c0cb820 */ /* 0x000fe20000400000 */
[----:B------:R-:W-:Y:S01]  /*13c0*/  @!P0 FMUL R13, R13, 16777216 ;  /* 0x4b8000000d0d8820 */ /* 0x000fe20000400000 */
[----:B------:R-:W-:Y:S01]  /*13d0*/  FSETP.NEU.AND P0, PT, R9, RZ, PT ;  /* 0x000000ff0900720b */ /* 0x000fe20003f0d000 */
[----:B------:R-:W3:Y:S01]  /*13e0*/  S2R R2, SR_TID.X ;  /* 0x0000000000027919 */ /* 0x000ee20000002100 */
[----:B-1----:R-:W-:Y:S01]  /*13f0*/  FMUL R10, R10, R3 ;  /* 0x000000030a0a7220 */ /* 0x002fe20000400000 */
[----:B------:R-:W-:Y:S01]  /*1400*/  FMUL R3, R30, R30 ;  /* 0x0000001e1e037220 */ /* 0x000fe20000400000 */
[----:B------:R-:W1:Y:S01]  /*1410*/  MUFU.RCP R12, R12 ;  /* 0x0000000c000c7308 */ /* 0x000e620000001000 */
[----:B------:R-:W-:Y:S01]  /*1420*/  @!P3 FMUL R15, R15, 16777216 ;  /* 0x4b8000000f0fb820 */ /* 0x000fe20000400000 */
[----:B------:R-:W-:Y:S01]  /*1430*/  FSETP.NEU.AND P2, PT, R5, RZ, PT ;  /* 0x000000ff0500720b */ /* 0x000fe20003f4d000 */
[----:B------:R-:W-:Y:S01]  /*1440*/  FMUL R3, R16, R3 ;  /* 0x0000000310037220 */ /* 0x000fe20000400000 */
[----:B------:R-:W-:-:S02]  /*1450*/  FSEL R10, R10, RZ, P5 ;  /* 0x000000ff0a0a7208 */ /* 0x000fc40002800000 */
[----:B------:R-:W-:Y:S01]  /*1460*/  MOV R16, 0x10 ;  /* 0x0000001000107802 */ /* 0x000fe20000000f00 */
[----:B--2---:R-:W-:Y:S02]  /*1470*/  FMUL R14, R14, R13 ;  /* 0x0000000d0e0e7220 */ /* 0x004fe40000400000 */
[----:B------:R-:W-:Y:S01]  /*1480*/  FFMA R30, R30, R10, R31 ;  /* 0x0000000a1e1e7223 */ /* 0x000fe2000000001f */
[----:B------:R-:W-:Y:S01]  /*1490*/  FFMA R3, R10, R3, R7 ;  /* 0x000000030a037223 */ /* 0x000fe20000000007 */
[----:B------:R-:W-:Y:S02]  /*14a0*/  MOV R34, 0x7f800000 ;  /* 0x7f80000000227802 */ /* 0x000fe40000000f00 */
[----:B------:R-:W-:Y:S01]  /*14b0*/  FADD R29, R29, -R30 ;  /* 0x8000001e1d1d7221 */ /* 0x000fe20000000000 */
[----:B------:R-:W-:Y:S01]  /*14c0*/  FSEL R14, R14, RZ, P0 ;  /* 0x000000ff0e0e7208 */ /* 0x000fe20000000000 */
[----:B0-----:R-:W-:Y:S01]  /*14d0*/  FADD R10, R5, R8 ;  /* 0x00000008050a7221 */ /* 0x001fe20000000000 */
[----:B-1----:R-:W-:Y:S01]  /*14e0*/  FMUL R12, R12, R15 ;  /* 0x0000000f0c0c7220 */ /* 0x002fe20000400000 */
[C---:B------:R-:W-:Y:S01]  /*14f0*/  FMUL R0, R29.reuse, R29 ;  /* 0x0000001d1d007220 */ /* 0x040fe20000400000 */
[----:B------:R-:W-:Y:S01]  /*1500*/  FADD R3, R6, R3 ;  /* 0x0000000306037221 */ /* 0x000fe20000000000 */
[----:B------:R-:W-:Y:S01]  /*1510*/  FFMA R29, R29, R14, R30 ;  /* 0x0000000e1d1d7223 */ /* 0x000fe2000000001e */
[----:B------:R-:W-:Y:S01]  /*1520*/  FSETP.GT.AND P0, PT, |R10|, 8.50705917302346158658e+37, PT ;  /* 0x7e8000000a00780b */ /* 0x000fe20003f04200 */
[----:B------:R-:W-:Y:S01]  /*1530*/  FMUL R0, R11, R0 ;  /* 0x000000000b007220 */ /* 0x000fe20000400000 */
[----:B------:R-:W-:Y:S01]  /*1540*/  FSEL R12, R12, RZ, P2 ;  /* 0x000000ff0c0c7208 */ /* 0x000fe20001000000 */
[----:B------:R-:W-:Y:S01]  /*1550*/  FADD R32, R32, -R29 ;  /* 0x8000001d20207221 */ /* 0x000fe20000000000 */
[----:B------:R-:W-:Y:S01]  /*1560*/  FSETP.GEU.AND P3, PT, |R10|, 1.175494350822287508e-38, PT ;  /* 0x008000000a00780b */ /* 0x000fe20003f6e200 */
[----:B------:R-:W-:Y:S01]  /*1570*/  FFMA R3, R14, R0, R3 ;  /* 0x000000000e037223 */ /* 0x000fe20000000003 */
[----:B------:R-:W-:Y:S01]  /*1580*/  FSETP.NEU.AND P2, PT, R10, RZ, PT ;  /* 0x000000ff0a00720b */ /* 0x000fe20003f4d000 */
[----:B------:R-:W-:-:S02]  /*1590*/  FMUL R0, R32, R32 ;  /* 0x0000002020007220 */ /* 0x000fc40000400000 */
[----:B------:R-:W-:Y:S01]  /*15a0*/  FADD R7, R4, R3 ;  /* 0x0000000304077221 */ /* 0x000fe20000000000 */
[----:B------:R-:W-:Y:S01]  /*15b0*/  FFMA R3, R32, R12, R29 ;  /* 0x0000000c20037223 */ /* 0x000fe2000000001d */
[----:B------:R-:W-:Y:S01]  /*15c0*/  FMUL R0, R9, R0 ;  /* 0x0000000009007220 */ /* 0x000fe20000400000 */
[----:B---3--:R-:W-:Y:S01]  /*15d0*/  LOP3.LUT R9, R2, 0x1, RZ, 0xc0, !PT ;  /* 0x0000000102097812 */ /* 0x008fe200078ec0ff */
[----:B------:R-:W-:Y:S01]  /*15e0*/  @P0 FMUL R10, R10, 0.25 ;  /* 0x3e8000000a0a0820 */ /* 0x000fe20000400000 */
[----:B------:R-:W-:Y:S01]  /*15f0*/  @P0 FMUL R8, R8, 0.25 ;  /* 0x3e80000008080820 */ /* 0x000fe20000400000 */
[----:B------:R-:W0:Y:S01]  /*1600*/  SHFL.BFLY PT, R4, R3, 0x1, 0x1f ;  /* 0x0c201f0003047f89 */ /* 0x000e2200000e0000 */
[----:B------:R-:W-:Y:S01]  /*1610*/  FFMA R0, R12, R0, R7 ;  /* 0x000000000c007223 */ /* 0x000fe20000000007 */
[----:B------:R-:W-:Y:S01]  /*1620*/  @!P3 FMUL R10, R10, 16777216 ;  /* 0x4b8000000a0ab820 */ /* 0x000fe20000400000 */
[----:B------:R-:W-:Y:S01]  /*1630*/  @!P3 FMUL R8, R8, 16777216 ;  /* 0x4b8000000808b820 */ /* 0x000fe20000400000 */
[----:B------:R-:W-:-:S02]  /*1640*/  LOP3.LUT R32, R2, 0x3f, RZ, 0xc0, !PT ;  /* 0x0000003f02207812 */ /* 0x000fc400078ec0ff */
[----:B------:R-:W1:Y:S01]  /*1650*/  SHFL.BFLY PT, R11, R0, 0x1, 0x1f ;  /* 0x0c201f00000b7f89 */ /* 0x000e6200000e0000 */
[----:B------:R-:W2:Y:S02]  /*1660*/  MUFU.RCP R7, R10 ;  /* 0x0000000a00077308 */ /* 0x000ea40000001000 */
[----:B--2---:R-:W-:Y:S01]  /*1670*/  FMUL R12, R7, R8 ;  /* 0x00000008070c7220 */ /* 0x004fe20000400000 */
[----:B0-----:R-:W-:Y:S01]  /*1680*/  FADD R4, -R3, R4 ;  /* 0x0000000403047221 */ /* 0x001fe20000000100 */
[----:B------:R-:W-:-:S03]  /*1690*/  IMAD.WIDE.U32 R6, R9, 0x8, RZ ;  /* 0x0000000809067825 */ /* 0x000fc600078e00ff */
[----:B------:R-:W-:Y:S01]  /*16a0*/  FMUL R14, R4, R4 ;  /* 0x00000004040e7220 */ /* 0x000fe20000400000 */
[----:B------:R-:W-:Y:S01]  /*16b0*/  FSEL R12, R12, RZ, P2 ;  /* 0x000000ff0c0c7208 */ /* 0x000fe20001000000 */
[----:B-1----:R-:W-:Y:S01]  /*16c0*/  FADD R11, R0, R11 ;  /* 0x0000000b000b7221 */ /* 0x002fe20000000000 */
[----:B------:R-:W-:Y:S01]  /*16d0*/  IADD3 R18, P2, R6, c[0x0][0x170], RZ ;  /* 0x00005c0006127a10 */ /* 0x000fe20007f5e0ff */
[----:B------:R-:W-:Y:S01]  /*16e0*/  FMUL R14, R5, R14 ;  /* 0x0000000e050e7220 */ /* 0x000fe20000400000 */
[----:B------:R-:W-:Y:S01]  /*16f0*/  IMAD.MOV.U32 R6, RZ, RZ, 0x39aaaaab ;  /* 0x39aaaaabff067424 */ /* 0x000fe200078e00ff */
[----:B------:R-:W-:Y:S01]  /*1700*/  FFMA R3, R4, R12, R3 ;  /* 0x0000000c04037223 */ /* 0x000fe20000000003 */
[----:B------:R-:W-:Y:S01]  /*1710*/  IMAD.WIDE.U32 R8, R9, R16, c[0x0][0x168] ;  /* 0x00005a0009087625 */ /* 0x000fe200078e0010 */
[----:B------:R-:W-:Y:S01]  /*1720*/  FFMA R11, R12, R14, R11 ;  /* 0x0000000e0c0b7223 */ /* 0x000fe2000000000b */
[----:B------:R-:W-:Y:S02]  /*1730*/  IADD3.X R19, R7, c[0x0][0x174], RZ, P2, !PT ;  /* 0x00005d0007137a10 */ /* 0x000fe400017fe4ff */
[----:B------:R-:W-:Y:S01]  /*1740*/  IMAD.MOV.U32 R0, RZ, RZ, 0x7f800000 ;  /* 0x7f800000ff007424 */ /* 0x000fe200078e00ff */
[----:B------:R-:W-:Y:S01]  /*1750*/  FFMA R6, R11, R6, 9.9999999747524270788e-07 ;  /* 0x358637bd0b067423 */ /* 0x000fe20000000006 */
[----:B------:R-:W-:Y:S01]  /*1760*/  IADD3 R22, P0, R8, 0x9000, RZ ;  /* 0x0000900008167810 */ /* 0x000fe20007f1e0ff */
[----:B------:R-:W-:-:S02]  /*1770*/  IMAD.MOV.U32 R16, RZ, RZ, 0x7f800000 ;  /* 0x7f800000ff107424 */ /* 0x000fc400078e00ff */
[----:B------:R-:W-:Y:S02]  /*1780*/  IMAD.MOV.U32 R5, RZ, RZ, 0x7f800000 ;  /* 0x7f800000ff057424 */ /* 0x000fe400078e00ff */
[----:B------:R-:W0:Y:S01]  /*1790*/  MUFU.RSQ R6, R6 ;  /* 0x0000000600067308 */ /* 0x000e220000001400 */
[----:B------:R-:W-:Y:S01]  /*17a0*/  IMAD.X R23, RZ, RZ, R9, P0 ;  /* 0x000000ffff177224 */ /* 0x000fe200000e0609 */
[----:B------:R-:W-:Y:S01]  /*17b0*/  IADD3 R18, P0, R18, 0x4800, RZ ;  /* 0x0000480012127810 */ /* 0x000fe20007f1e0ff */
[----:B------:R-:W-:Y:S02]  /*17c0*/  IMAD.U32 R9, RZ, RZ, UR6 ;  /* 0x00000006ff097e24 */ /* 0x000fe4000f8e00ff */
[----:B------:R-:W-:Y:S01]  /*17d0*/  IMAD.MOV.U32 R4, RZ, RZ, -0x800000 ;  /* 0xff800000ff047424 */ /* 0x000fe200078e00ff */
[----:B------:R-:W-:Y:S01]  /*17e0*/  IADD3.X R19, RZ, R19, RZ, P0, !PT ;  /* 0x00000013ff137210 */ /* 0x000fe200007fe4ff */
[----:B------:R-:W-:Y:S01]  /*17f0*/  IMAD.MOV.U32 R7, RZ, RZ, -0x800000 ;  /* 0xff800000ff077424 */ /* 0x000fe200078e00ff */
[----:B------:R-:W-:-:S02]  /*1800*/  LOP3.LUT R26, R9, 0x3f, R2, 0xf8, !PT ;  /* 0x0000003f091a7812 */ /* 0x000fc400078ef802 */
.L_x_1:
[----:B------:R-:W-:Y:S01]  /*1810*/  IMAD.U32 R12, RZ, RZ, UR4 ;  /* 0x00000004ff0c7e24 */ /* 0x000fe2000f8e00ff */
[----:B------:R1:W2:Y:S01]  /*1820*/  LDG.E.EL.64 R20, [R18.64+0x1800] ;  /* 0x0018000812147981 */ /* 0x0002a2000c2e1b00 */
[----:B------:R-:W-:-:S03]  /*1830*/  IMAD.MOV.U32 R33, RZ, RZ, 0x2 ;  /* 0x00000002ff217424 */ /* 0x000fc600078e00ff */
[----:B------:R-:W-:Y:S01]  /*1840*/  IADD3 R35, R27, 0x8, R12 ;  /* 0x000000081b237810 */ /* 0x000fe20007ffe00c */
[----:B------:R-:W-:Y:S01]  /*1850*/  CS2R R24, SRZ ;  /* 0x0000000000187805 */ /* 0x000fe2000001ff00 */
[----:B------:R-:W3:Y:S03]  /*1860*/  LDG.E.EL.128 R8, [R22.64+0x3000] ;  /* 0x0030000816087981 */ /* 0x000ee6000c2e1d00 */
[----:B------:R-:W-:Y:S01]  /*1870*/  IMAD.WIDE R30, R35, R33, c[0x0][0x1a0] ;  /* 0x00006800231e7625 */ /* 0x000fe200078e0221 */
[----:B------:R1:W4:Y:S04]  /*1880*/  LDG.E.EL.64 R28, [R18.64] ;  /* 0x00000008121c7981 */ /* 0x000328000c2e1b00 */
[----:B------:R5:W4:Y:S04]  /*1890*/  @!P1 LDG.E.EF.64 R24, [R30.64] ;  /* 0x000000081e189981 */ /* 0x000b28000c0e1b00 */
[----:B------:R-:W4:Y:S01]  /*18a0*/  LDG.E.EL.128 R12, [R22.64] ;  /* 0x00000008160c7981 */ /* 0x000f22000c2e1d00 */
[----:B------:R-:W-:-:S04]  /*18b0*/  UIADD3 UR4, UP0, UR4, 0x8, URZ ;  /* 0x0000000804047890 */ /* 0x000fc8000ff1e03f */
[----:B------:R-:W-:Y:S02]  /*18c0*/  UIADD3.X UR5, URZ, UR5, URZ, UP0, !UPT ;  /* 0x000000053f057290 */ /* 0x000fe400087fe43f */
[----:B------:R-:W-:Y:S01]  /*18d0*/  UISETP.GE.U32.AND UP0, UPT, UR4, 0xbf8, UPT ;  /* 0x00000bf80400788c */ /* 0x000fe2000bf06070 */
[----:B-1----:R-:W-:-:S03]  /*18e0*/  IADD3 R18, P0, R18, 0x10, RZ ;  /* 0x0000001012127810 */ /* 0x002fc60007f1e0ff */
[----:B------:R-:W-:Y:S02]  /*18f0*/  UISETP.GE.U32.AND.EX UP0, UPT, UR5, URZ, UPT, UP0 ;  /* 0x0000003f0500728c */ /* 0x000fe4000bf06100 */
[----:B------:R-:W-:Y:S01]  /*1900*/  IMAD.X R19, RZ, RZ, R19, P0 ;  /* 0x000000ffff137224 */ /* 0x000fe200000e0613 */
[----:B------:R-:W-:-:S03]  /*1910*/  FSETP.NAN.AND P0, PT, R4, R4, PT ;  /* 0x000000040400720b */ /* 0x000fc60003f08000 */
[----:B------:R-:W-:Y:S02]  /*1920*/  PLOP3.LUT P6, PT, PT, PT, UP0, 0x40, 0x0 ;  /* 0x000000000000781c */ /* 0x000fe40003fce808 */
[----:B------:R-:W-:Y:S01]  /*1930*/  FSETP.NAN.AND P2, PT, R0, R0, PT ;  /* 0x000000000000720b */ /* 0x000fe20003f48000 */
[C---:B--2---:R-:W-:Y:S01]  /*1940*/  IMAD.U32 R37, R20.reuse, 0x10000, RZ ;  /* 0x0001000014257824 */ /* 0x044fe200078e00ff */
[----:B------:R-:W-:-:S05]  /*1950*/  PRMT R20, R20, 0x7632, R20 ;  /* 0x0000763214147816 */ /* 0x000fca0000000014 */
[----:B------:R-:W-:Y:S01]  /*1960*/  IMAD.U32 R20, R20, 0x10000, RZ ;  /* 0x0001000014147824 */ /* 0x000fe200078e00ff */
[----:B---3--:R-:W-:-:S03]  /*1970*/  FADD R8, R8, R37 ;  /* 0x0000002508087221 */ /* 0x008fc60000000000 */
[----:B------:R-:W-:Y:S01]  /*1980*/  FADD R9, R9, R20 ;  /* 0x0000001409097221 */ /* 0x000fe20000000000 */
[----:B-----5:R-:W-:Y:S01]  /*1990*/  FADD R31, R8, 1 ;  /* 0x3f800000081f7421 */ /* 0x020fe20000000000 */
[C---:B------:R-:W-:Y:S01]  /*19a0*/  PRMT R8, R21.reuse, 0x7632, R8 ;  /* 0x0000763215087816 */ /* 0x040fe20000000008 */
[----:B----4-:R-:W-:Y:S01]  /*19b0*/  IMAD.U32 R20, R24, 0x10000, RZ ;  /* 0x0001000018147824 */ /* 0x010fe200078e00ff */
[----:B------:R-:W-:Y:S01]  /*19c0*/  SHF.L.U32 R37, R28, 0x10, RZ ;  /* 0x000000101c257819 */ /* 0x000fe200000006ff */
[----:B------:R-:W-:Y:S02]  /*19d0*/  IMAD.U32 R21, R21, 0x10000, RZ ;  /* 0x0001000015157824 */ /* 0x000fe400078e00ff */
[----:B------:R-:W-:Y:S02]  /*19e0*/  FADD R20, -R3, R20 ;  /* 0x0000001403147221 */ /* 0x000fe40000000100 */
[----:B------:R-:W-:Y:S01]  /*19f0*/  FADD R10, R10, R21 ;  /* 0x000000150a0a7221 */ /* 0x000fe20000000000 */
[C---:B------:R-:W-:Y:S01]  /*1a00*/  IMAD.U32 R21, R29.reuse, 0x10000, RZ ;  /* 0x000100001d157824 */ /* 0x040fe200078e00ff */
[----:B------:R-:W-:Y:S01]  /*1a10*/  FADD R37, R12, R37 ;  /* 0x000000250c257221 */ /* 0x000fe20000000000 */
[----:B0-----:R-:W-:Y:S01]  /*1a20*/  FMUL R20, R6, R20 ;  /* 0x0000001406147220 */ /* 0x001fe20000400000 */
[----:B------:R-:W-:Y:S01]  /*1a30*/  IMAD.U32 R8, R8, 0x10000, RZ ;  /* 0x0001000008087824 */ /* 0x000fe200078e00ff */
[----:B------:R-:W-:-:S02]  /*1a40*/  PRMT R29, R29, 0x7632, R29 ;  /* 0x000076321d1d7816 */ /* 0x000fc4000000001d */
[----:B------:R-:W-:Y:S01]  /*1a50*/  FFMA R31, R20, R31, R37 ;  /* 0x0000001f141f7223 */ /* 0x000fe20000000025 */
[--C-:B------:R-:W-:Y:S01]  /*1a60*/  FADD R11, R11, R8.reuse ;  /* 0x000000080b0b7221 */ /* 0x100fe20000000000 */
[----:B------:R-:W-:Y:S01]  /*1a70*/  PRMT R8, R25, 0x7632, R8 ;  /* 0x0000763219087816 */ /* 0x000fe20000000008 */
[----:B------:R-:W-:Y:S01]  /*1a80*/  IMAD.U32 R20, R29, 0x10000, RZ ;  /* 0x000100001d147824 */ /* 0x000fe200078e00ff */
[----:B------:R-:W-:Y:S02]  /*1a90*/  PRMT R24, R24, 0x7632, R24 ;  /* 0x0000763218187816 */ /* 0x000fe40000000018 */
[----:B------:R-:W-:Y:S01]  /*1aa0*/  SHF.L.U32 R12, R25, 0x10, RZ ;  /* 0x00000010190c7819 */ /* 0x000fe200000006ff */
[----:B------:R-:W-:Y:S01]  /*1ab0*/  FADD R15, R15, R20 ;  /* 0x000000140f0f7221 */ /* 0x000fe20000000000 */
[----:B------:R-:W-:Y:S01]  /*1ac0*/  PRMT R28, R28, 0x7632, R28 ;  /* 0x000076321c1c7816 */ /* 0x000fe2000000001c */
[----:B------:R-:W-:Y:S02]  /*1ad0*/  IMAD.U32 R20, R8, 0x10000, RZ ;  /* 0x0001000008147824 */ /* 0x000fe400078e00ff */
[----:B------:R-:W-:Y:S01]  /*1ae0*/  IMAD.U32 R24, R24, 0x10000, RZ ;  /* 0x0001000018187824 */ /* 0x000fe200078e00ff */
[----:B------:R-:W-:Y:S01]  /*1af0*/  FADD R29, -R3, R12 ;  /* 0x0000000c031d7221 */ /* 0x000fe20000000100 */
[----:B------:R-:W-:Y:S01]  /*1b00*/  FADD R8, R9, 1 ;  /* 0x3f80000009087421 */ /* 0x000fe20000000000 */
[----:B------:R-:W-:Y:S01]  /*1b10*/  IMAD.U32 R28, R28, 0x10000, RZ ;  /* 0x000100001c1c7824 */ /* 0x000fe200078e00ff */
[C---:B------:R-:W-:Y:S01]  /*1b20*/  FADD R25, -R3.reuse, R20 ;  /* 0x0000001403197221 */ /* 0x040fe20000000100 */
[----:B------:R-:W-:Y:S01]  /*1b30*/  FADD R9, -R3, R24 ;  /* 0x0000001803097221 */ /* 0x000fe20000000100 */
[----:B------:R-:W-:Y:S01]  /*1b40*/  FADD R14, R14, R21 ;  /* 0x000000150e0e7221 */ /* 0x000fe20000000000 */
[----:B------:R-:W-:Y:S01]  /*1b50*/  FADD R21, R10, 1 ;  /* 0x3f8000000a157421 */ /* 0x000fe20000000000 */
[C---:B------:R-:W-:Y:S01]  /*1b60*/  FMUL R29, R6.reuse, R29 ;  /* 0x0000001d061d7220 */ /* 0x040fe20000400000 */
[----:B------:R-:W-:Y:S01]  /*1b70*/  FADD R13, R13, R28 ;  /* 0x0000001c0d0d7221 */ /* 0x000fe20000000000 */
[----:B------:R-:W-:Y:S01]  /*1b80*/  FADD R11, R11, 1 ;  /* 0x3f8000000b0b7421 */ /* 0x000fe20000000000 */
[C---:B------:R-:W-:Y:S01]  /*1b90*/  FMUL R10, R6.reuse, R25 ;  /* 0x00000019060a7220 */ /* 0x040fe20000400000 */
[----:B------:R-:W-:Y:S01]  /*1ba0*/  FMUL R12, R6, R9 ;  /* 0x00000009060c7220 */ /* 0x000fe20000400000 */
[----:B------:R-:W-:-:S02]  /*1bb0*/  FFMA R21, R29, R21, R14 ;  /* 0x000000151d157223 */ /* 0x000fc4000000000e */
[----:B------:R-:W-:Y:S01]  /*1bc0*/  FFMA R15, R10, R11, R15 ;  /* 0x0000000b0a0f7223 */ /* 0x000fe2000000000f */
[----:B------:R-:W-:Y:S02]  /*1bd0*/  FFMA R12, R12, R8, R13 ;  /* 0x000000080c0c7223 */ /* 0x000fe4000000000d */
[----:B------:R-:W-:Y:S01]  /*1be0*/  FSETP.GEU.AND P3, PT, R0, R21, PT ;  /* 0x000000150000720b */ /* 0x000fe20003f6e000 */
[----:B------:R-:W-:Y:S01]  /*1bf0*/  IMAD.WIDE R10, R35, R33, c[0x0][0x1a8] ;  /* 0x00006a00230a7625 */ /* 0x000fe200078e0221 */
[----:B------:R-:W-:Y:S02]  /*1c00*/  F2FP.BF16.PACK_AB R9, R15, R21 ;  /* 0x000000150f09723e */ /* 0x000fe400000010ff */
[-C--:B------:R-:W-:Y:S02]  /*1c10*/  F2FP.BF16.PACK_AB R8, R12, R31.reuse ;  /* 0x0000001f0c08723e */ /* 0x080fe400000010ff */
[----:B------:R-:W-:Y:S02]  /*1c20*/  FSETP.GEU.AND P4, PT, R16, R31, PT ;  /* 0x0000001f1000720b */ /* 0x000fe40003f8e000 */
[----:B------:R-:W-:-:S02]  /*1c30*/  FSEL R13, R0, R21, !P3 ;  /* 0x00000015000d7208 */ /* 0x000fc40005800000 */
[----:B------:R-:W-:Y:S01]  /*1c40*/  FSETP.GT.AND P3, PT, R36, R31, PT ;  /* 0x0000001f2400720b */ /* 0x000fe20003f64000 */
[----:B------:R0:W-:Y:S01]  /*1c50*/  @!P1 STG.E.64 [R10.64], R8 ;  /* 0x000000080a009986 */ /* 0x0001e2000c101b08 */
[----:B------:R-:W-:-:S04]  /*1c60*/  FSETP.GT.AND P5, PT, R4, R21, PT ;  /* 0x000000150400720b */ /* 0x000fc80003fa4000 */
[----:B------:R-:W-:Y:S02]  /*1c70*/  FSEL R21, R4, R21, P5 ;  /* 0x0000001504157208 */ /* 0x000fe40002800000 */
[C---:B------:R-:W-:Y:S02]  /*1c80*/  FSETP.NAN.AND P5, PT, R16.reuse, R16, PT ;  /* 0x000000101000720b */ /* 0x040fe40003fa8000 */
[-C--:B0-----:R-:W-:Y:S02]  /*1c90*/  FSEL R9, R16, R31.reuse, !P4 ;  /* 0x0000001f10097208 */ /* 0x081fe40006000000 */
[C---:B------:R-:W-:Y:S02]  /*1ca0*/  FSETP.NAN.AND P4, PT, R36.reuse, R36, PT ;  /* 0x000000242400720b */ /* 0x040fe40003f88000 */
[----:B------:R-:W-:-:S04]  /*1cb0*/  FSEL R31, R36, R31, P3 ;  /* 0x0000001f241f7208 */ /* 0x000fc80001800000 */
[----:B------:R-:W-:Y:S02]  /*1cc0*/  @!P1 FSEL R36, R36, R31, P4 ;  /* 0x0000001f24249208 */ /* 0x000fe40002000000 */
[----:B------:R-:W-:Y:S02]  /*1cd0*/  FSETP.GEU.AND P4, PT, R34, R15, PT ;  /* 0x0000000f2200720b */ /* 0x000fe40003f8e000 */
[----:B------:R-:W-:Y:S02]  /*1ce0*/  @!P1 FSEL R16, R16, R9, P5 ;  /* 0x0000000910109208 */ /* 0x000fe40002800000 */
[----:B------:R-:W-:Y:S02]  /*1cf0*/  @!P1 FSEL R4, R4, R21, P0 ;  /* 0x0000001504049208 */ /* 0x000fe40000000000 */
[----:B------:R-:W-:Y:S02]  /*1d00*/  FSETP.GEU.AND P5, PT, R5, R12, PT ;  /* 0x0000000c0500720b */ /* 0x000fe40003fae000 */
[----:B------:R-:W-:-:S02]  /*1d10*/  FSEL R9, R34, R15, !P4 ;  /* 0x0000000f22097208 */ /* 0x000fc40006000000 */
[----:B------:R-:W-:Y:S02]  /*1d20*/  FSETP.GT.AND P0, PT, R7, R15, PT ;  /* 0x0000000f0700720b */ /* 0x000fe40003f04000 */
[-C--:B------:R-:W-:Y:S02]  /*1d30*/  FSETP.GT.AND P4, PT, R17, R12.reuse, PT ;  /* 0x0000000c1100720b */ /* 0x080fe40003f84000 */
[----:B------:R-:W-:Y:S02]  /*1d40*/  FSEL R8, R5, R12, !P5 ;  /* 0x0000000c05087208 */ /* 0x000fe40006800000 */
[----:B------:R-:W-:Y:S02]  /*1d50*/  @!P1 FSEL R0, R0, R13, P2 ;  /* 0x0000000d00009208 */ /* 0x000fe40001000000 */
[----:B------:R-:W-:Y:S02]  /*1d60*/  FSEL R10, R7, R15, P0 ;  /* 0x0000000f070a7208 */ /* 0x000fe40000000000 */
[----:B------:R-:W-:-:S02]  /*1d70*/  IADD3 R22, P5, R22, 0x20, RZ ;  /* 0x0000002016167810 */ /* 0x000fc40007fbe0ff */
[----:B------:R-:W-:Y:S02]  /*1d80*/  FSEL R12, R17, R12, P4 ;  /* 0x0000000c110c7208 */ /* 0x000fe40002000000 */
[C---:B------:R-:W-:Y:S02]  /*1d90*/  FSETP.NAN.AND P3, PT, R34.reuse, R34, PT ;  /* 0x000000222200720b */ /* 0x040fe40003f68000 */
[----:B------:R-:W-:Y:S02]  /*1da0*/  FSETP.NAN.AND P2, PT, R7, R7, PT ;  /* 0x000000070700720b */ /* 0x000fe40003f48000 */
[----:B------:R-:W-:Y:S02]  /*1db0*/  FSETP.NAN.AND P0, PT, R5, R5, PT ;  /* 0x000000050500720b */ /* 0x000fe40003f08000 */
[----:B------:R-:W-:Y:S01]  /*1dc0*/  FSETP.NAN.AND P4, PT, R17, R17, PT ;  /* 0x000000111100720b */ /* 0x000fe20003f88000 */
[----:B------:R-:W-:Y:S01]  /*1dd0*/  IMAD.X R23, RZ, RZ, R23, P5 ;  /* 0x000000ffff177224 */ /* 0x000fe200028e0617 */
[----:B------:R-:W-:-:S02]  /*1de0*/  @!P1 FSEL R34, R34, R9, P3 ;  /* 0x0000000922229208 */ /* 0x000fc40001800000 */
[----:B------:R-:W-:Y:S02]  /*1df0*/  @!P1 FSEL R7, R7, R10, P2 ;  /* 0x0000000a07079208 */ /* 0x000fe40001000000 */
[----:B------:R-:W-:Y:S02]  /*1e00*/  @!P1 FSEL R5, R5, R8, P0 ;  /* 0x0000000805059208 */ /* 0x000fe40000000000 */
[----:B------:R-:W-:Y:S01]  /*1e10*/  @!P1 FSEL R17, R17, R12, P4 ;  /* 0x0000000c11119208 */ /* 0x000fe20002000000 */
[----:B------:R-:W-:Y:S05]  /*1e20*/  @P6 BRA `(.L_x_1) ;  /* 0xfffff9e000006947 */ /* 0x000fea000383ffff */
[C---:B------:R-:W-:Y:S01]  /*1e30*/  FSETP.NAN.AND P0, PT, R16.reuse, R16, PT ;  /* 0x000000101000720b */ /* 0x040fe20003f08000 */
[----:B------:R-:W-:Y:S01]  /*1e40*/  UMOV UR4, 0xfffffff8 ;  /* 0xfffffff800047882 */ /* 0x000fe20000000000 */
[CC--:B------:R-:W-:Y:S01]  /*1e50*/  FSETP.GEU.AND P2, PT, R16.reuse, R5.reuse, PT ;  /* 0x000000051000720b */ /* 0x0c0fe20003f4e000 */
[----:B------:R-:W-:Y:S01]  /*1e60*/  UMOV UR5, 0xffffffff ;  /* 0xffffffff00057882 */ /* 0x000fe20000000000 */
[----:B------:R-:W-:Y:S02]  /*1e70*/  FSEL R5, R16, R5, P0 ;  /* 0x0000000510057208 */ /* 0x000fe40000000000 */
[----:B------:R-:W-:-:S02]  /*1e80*/  FSETP.GT.AND P0, PT, R36, R17, PT ;  /* 0x000000112400720b */ /* 0x000fc40003f04000 */
[----:B------:R-:W-:Y:S02]  /*1e90*/  FSEL R5, R16, R5, !P2 ;  /* 0x0000000510057208 */ /* 0x000fe40005000000 */
[C---:B------:R-:W-:Y:S02]  /*1ea0*/  FSETP.NAN.AND P2, PT, R36.reuse, R36, PT ;  /* 0x000000242400720b */ /* 0x040fe40003f48000 */
[----:B------:R-:W-:Y:S02]  /*1eb0*/  FSETP.GEU.AND P3, PT, R5, R0, PT ;  /* 0x000000000500720b */ /* 0x000fe40003f6e000 */
[C---:B------:R-:W-:Y:S02]  /*1ec0*/  FSEL R17, R36.reuse, R17, P2 ;  /* 0x0000001124117208 */ /* 0x040fe40001000000 */
[----:B------:R-:W-:Y:S02]  /*1ed0*/  SHF.R.U32.HI R8, RZ, 0x1, R2 ;  /* 0x00000001ff087819 */ /* 0x000fe40000011602 */
[----:B------:R-:W-:-:S02]  /*1ee0*/  FSEL R17, R36, R17, P0 ;  /* 0x0000001124117208 */ /* 0x000fc40000000000 */
[----:B------:R-:W-:Y:S02]  /*1ef0*/  FSETP.NAN.AND P0, PT, R5, R5, PT ;  /* 0x000000050500720b */ /* 0x000fe40003f08000 */
[----:B------:R-:W-:Y:S02]  /*1f00*/  FSETP.GT.AND P2, PT, R17, R4, PT ;  /* 0x000000041100720b */ /* 0x000fe40003f44000 */
[----:B------:R-:W-:Y:S02]  /*1f10*/  SGXT.U32 R8, R8, 0x6 ;  /* 0x000000060808781a */ /* 0x000fe40000000000 */
[----:B------:R-:W-:Y:S02]  /*1f20*/  @P3 FSEL R5, R5, R0, P0 ;  /* 0x0000000005053208 */ /* 0x000fe40000000000 */
[----:B------:R-:W-:Y:S02]  /*1f30*/  FSETP.NAN.AND P0, PT, R17, R17, PT ;  /* 0x000000111100720b */ /* 0x000fe40003f08000 */
[----:B------:R-:W-:-:S05]  /*1f40*/  FSETP.GEU.AND P3, PT, R5, R34, PT ;  /* 0x000000220500720b */ /* 0x000fca0003f6e000 */
[----:B------:R-:W-:Y:S02]  /*1f50*/  @!P2 FSEL R17, R17, R4, P0 ;  /* 0x000000041111a208 */ /* 0x000fe40000000000 */
[----:B------:R-:W-:Y:S02]  /*1f60*/  FSETP.NAN.AND P0, PT, R5, R5, PT ;  /* 0x000000050500720b */ /* 0x000fe40003f08000 */
[----:B------:R-:W-:-:S04]  /*1f70*/  FSETP.GT.AND P2, PT, R17, R7, PT ;  /* 0x000000071100720b */ /* 0x000fc80003f44000 */
[----:B------:R-:W-:Y:S02]  /*1f80*/  @P3 FSEL R5, R5, R34, P0 ;  /* 0x0000002205053208 */ /* 0x000fe40000000000 */
[----:B------:R-:W-:-:S03]  /*1f90*/  FSETP.NAN.AND P0, PT, R17, R17, PT ;  /* 0x000000111100720b */ /* 0x000fc60003f08000 */
[----:B------:R-:W0:Y:S04]  /*1fa0*/  SHFL.BFLY PT, R0, R5, 0x1, 0x1f ;  /* 0x0c201f0005007f89 */ /* 0x000e2800000e0000 */
[----:B------:R-:W-:Y:S02]  /*1fb0*/  @!P2 FSEL R17, R17, R7, P0 ;  /* 0x000000071111a208 */ /* 0x000fe40000000000 */
[----:B------:R-:W-:Y:S02]  /*1fc0*/  FSETP.NAN.AND P0, PT, R5, R5, PT ;  /* 0x000000050500720b */ /* 0x000fe40003f08000 */
[----:B------:R-:W-:Y:S01]  /*1fd0*/  FSETP.NAN.AND P2, PT, R17, R17, PT ;  /* 0x000000111100720b */ /* 0x000fe20003f48000 */
[----:B------:R-:W1:Y:S01]  /*1fe0*/  SHFL.BFLY PT, R4, R17, 0x1, 0x1f ;  /* 0x0c201f0011047f89 */ /* 0x000e6200000e0000 */
[----:B0-----:R-:W-:-:S09]  /*1ff0*/  FSETP.GEU.AND P3, PT, R5, R0, PT ;  /* 0x000000000500720b */ /* 0x001fd20003f6e000 */
[----:B------:R-:W-:-:S04]  /*2000*/  @!P0 FSEL R5, R5, R0, !P3 ;  /* 0x0000000005058208 */ /* 0x000fc80005800000 */
[----:B------:R-:W-:Y:S01]  /*2010*/  FSETP.GE.AND P3, PT, R5, RZ, PT ;  /* 0x000000ff0500720b */ /* 0x000fe20003f66000 */
[----:B------:R0:W-:Y:S04]  /*2020*/  STS [R8.X4], R5 ;  /* 0x0000000508007388 */ /* 0x0001e80000004800 */
[----:B------:R-:W-:Y:S01]  /*2030*/  BAR.SYNC.DEFER_BLOCKING 0x0 ;  /* 0x0000000000007b1d */ /* 0x000fe20000010000 */
[-C--:B-1----:R-:W-:Y:S02]  /*2040*/  FSETP.GT.AND P0, PT, R17, R4.reuse, PT ;  /* 0x000000041100720b */ /* 0x082fe40003f04000 */
[----:B------:R-:W-:Y:S02]  /*2050*/  FSEL R0, R5, RZ, !P3 ;  /* 0x000000ff05007208 */ /* 0x000fe40005800000 */
[----:B------:R-:W-:-:S03]  /*2060*/  @!P2 FSEL R17, R17, R4, P0 ;  /* 0x000000041111a208 */ /* 0x000fc60000000000 */
[----:B------:R-:W-:Y:S01]  /*2070*/  FADD R4, RZ, -R0 ;  /* 0x80000000ff047221 */ /* 0x000fe20000000000 */
[----:B------:R-:W-:-:S04]  /*2080*/  FSETP.GTU.AND P0, PT, R17, RZ, PT ;  /* 0x000000ff1100720b */ /* 0x000fc80003f0c000 */
[----:B------:R-:W-:Y:S02]  /*2090*/  FSETP.NAN.AND P2, PT, R4, R4, PT ;  /* 0x000000040400720b */ /* 0x000fe40003f48000 */
[----:B------:R-:W-:-:S04]  /*20a0*/  FSEL R7, R17, RZ, P0 ;  /* 0x000000ff11077208 */ /* 0x000fc80000000000 */
[CC--:B------:R-:W-:Y:S01]  /*20b0*/  FSETP.GT.AND P0, PT, R4.reuse, R7.reuse, PT ;  /* 0x000000070400720b */ /* 0x0c0fe20003f04000 */
[----:B------:R-:W-:Y:S06]  /*20c0*/  LDS R0, [R32.X4] ;  /* 0x0000000020007984 */ /* 0x000fec0000004800 */
[----:B------:R-:W-:Y:S01]  /*20d0*/  @!P2 FSEL R4, R4, R7, P0 ;  /* 0x000000070404a208 */ /* 0x000fe20000000000 */
[----:B------:R-:W-:Y:S01]  /*20e0*/  IMAD.MOV.U32 R7, RZ, RZ, 0x3e800000 ;  /* 0x3e800000ff077424 */ /* 0x000fe200078e00ff */
[----:B------:R-:W-:Y:S03]  /*20f0*/  BAR.SYNC.DEFER_BLOCKING 0x0 ;  /* 0x0000000000007b1d */ /* 0x000fe60000010000 */
[----:B------:R-:W-:Y:S01]  /*2100*/  FMUL R6, R4, 0.0078740157186985015869 ;  /* 0x3c01020404067820 */ /* 0x000fe20000400000 */
[----:B0-----:R-:W-:-:S04]  /*2110*/  IMAD.WIDE R4, R26, R33, c[0x0][0x1b8] ;  /* 0x00006e001a047625 */ /* 0x001fc800078e0221 */
[C---:B------:R-:W-:Y:S02]  /*2120*/  FSETP.GT.AND P0, PT, R6.reuse, 9.9999997473787516356e-06, PT ;  /* 0x3727c5ac0600780b */ /* 0x040fe40003f04000 */
[----:B------:R-:W-:-:S11]  /*2130*/  FSETP.NAN.AND P2, PT, R6, R6, PT ;  /* 0x000000060600720b */ /* 0x000fd60003f48000 */
[----:B------:R-:W-:Y:S02]  /*2140*/  @!P0 FSEL R6, R6, 9.9999997473787516356e-06, P2 ;  /* 0x3727c5ac06068808 */ /* 0x000fe40001000000 */
[----:B------:R-:W-:Y:S01]  /*2150*/  LOP3.LUT P0, RZ, R2, 0x40, RZ, 0xc0, !PT ;  /* 0x0000004002ff7812 */ /* 0x000fe2000780c0ff */
[----:B------:R-:W-:Y:S04]  /*2160*/  STS [R8.X4], R17 ;  /* 0x0000001108007388 */ /* 0x000fe80000004800 */
[----:B------:R-:W-:Y:S01]  /*2170*/  BAR.SYNC.DEFER_BLOCKING 0x0 ;  /* 0x0000000000007b1d */ /* 0x000fe20000010000 */
[C---:B------:R-:W-:Y:S02]  /*2180*/  FSETP.GT.AND P2, PT, |R6|.reuse, 8.50705917302346158658e+37, PT ;  /* 0x7e8000000600780b */ /* 0x040fe40003f44200 */
[----:B------:R-:W-:-:S02]  /*2190*/  FSETP.GEU.AND P3, PT, |R6|, 1.175494350822287508e-38, PT ;  /* 0x008000000600780b */ /* 0x000fc40003f6e200 */
[----:B------:R-:W-:Y:S02]  /*21a0*/  ISETP.LT.AND P0, PT, R26, 0x200, !P0 ;  /* 0x000002001a00780c */ /* 0x000fe40004701270 */
[----:B------:R-:W-:-:S07]  /*21b0*/  FSEL R7, R7, 1, P2 ;  /* 0x3f80000007077808 */ /* 0x000fce0001000000 */
[----:B------:R-:W-:Y:S02]  /*21c0*/  @P2 FMUL R6, R6, 0.25 ;  /* 0x3e80000006062820 */ /* 0x000fe40000400000 */
[----:B------:R-:W-:Y:S02]  /*21d0*/  @!P3 FMUL R7, R7, 16777216 ;  /* 0x4b8000000707b820 */ /* 0x000fe40000400000 */
[----:B------:R-:W-:Y:S01]  /*21e0*/  @!P3 FMUL R6, R6, 16777216 ;  /* 0x4b8000000606b820 */ /* 0x000fe20000400000 */
[----:B------:R-:W0:Y:S05]  /*21f0*/  LDS R3, [R32.X4] ;  /* 0x0000000020037984 */ /* 0x000e2a0000004800 */
[----:B------:R-:W1:Y:S02]  /*2200*/  MUFU.RCP R6, R6 ;  /* 0x0000000600067308 */ /* 0x000e640000001000 */
[----:B-1----:R-:W-:Y:S01]  /*2210*/  FMUL R9, R6, R7 ;  /* 0x0000000706097220 */ /* 0x002fe20000400000 */
[----:B0-----:R-:W-:Y:S01]  /*2220*/  F2FP.BF16.PACK_AB R0, R3, R0 ;  /* 0x000000000300723e */ /* 0x001fe200000010ff */
[----:B------:R-:W-:-:S03]  /*2230*/  IMAD.WIDE R2, R26, R33, c[0x0][0x1b0] ;  /* 0x00006c001a027625 */ /* 0x000fc600078e0221 */
[----:B------:R-:W-:Y:S02]  /*2240*/  PRMT R8, R0, 0x7632, R8 ;  /* 0x0000763200087816 */ /* 0x000fe40000000008 */
[----:B------:R0:W-:Y:S04]  /*2250*/  @P0 STG.E.U16 [R2.64], R0 ;  /* 0x0000000002000986 */ /* 0x0001e8000c101508 */
[----:B------:R0:W-:Y:S02]  /*2260*/  @P0 STG.E.U16 [R4.64], R8 ;  /* 0x0000000804000986 */ /* 0x0001e4000c101508 */
.L_x_2:
[----:B------:R-:W-:Y:S01]  /*2270*/  UIADD3 UR4, UP0, UR4, 0x8, URZ ;  /* 0x0000000804047890 */ /* 0x000fe2000ff1e03f */
[----:B0-----:R-:W-:Y:S01]  /*2280*/  MOV R3, 0x2 ;  /* 0x0000000200037802 */ /* 0x001fe20000000f00 */
[----:B------:R-:W-:-:S04]  /*2290*/  CS2R R4, SRZ ;  /* 0x0000000000047805 */ /* 0x000fc8000001ff00 */
[----:B------:R-:W-:-:S05]  /*22a0*/  IADD3 R10, R27, UR4, RZ ;  /* 0x000000041b0a7c10 */ /* 0x000fca000fffe0ff */
[----:B------:R-:W-:-:S05]  /*22b0*/  IMAD.WIDE R2, R10, R3, c[0x0][0x1a8] ;  /* 0x00006a000a027625 */ /* 0x000fca00078e0203 */
[----:B------:R-:W2:Y:S01]  /*22c0*/  @!P1 LDG.E.EF.64 R4, [R2.64] ;  /* 0x0000000802049981 */ /* 0x000ea2000c0e1b00 */
[----:B------:R-:W-:Y:S02]  /*22d0*/  UIADD3.X UR5, URZ, UR5, URZ, UP0, !UPT ;  /* 0x000000053f057290 */ /* 0x000fe400087fe43f */
[----:B------:R-:W-:-:S04]  /*22e0*/  UISETP.GE.U32.AND UP0, UPT, UR4, 0xbf8, UPT ;  /* 0x00000bf80400788c */ /* 0x000fc8000bf06070 */
[----:B------:R-:W-:Y:S01]  /*22f0*/  UISETP.GE.U32.AND.EX UP0, UPT, UR5, URZ, UPT, UP0 ;  /* 0x0000003f0500728c */ /* 0x000fe2000bf06100 */
[C---:B--2---:R-:W-:Y:S01]  /*2300*/  PRMT R0, R4.reuse, 0x7632, R0 ;  /* 0x0000763204007816 */ /* 0x044fe20000000000 */
[----:B------:R-:W-:-:S04]  /*2310*/  IMAD.U32 R4, R4, 0x10000, RZ ;  /* 0x0001000004047824 */ /* 0x000fc800078e00ff */
[----:B------:R-:W-:Y:S01]  /*2320*/  IMAD.U32 R0, R0, 0x10000, RZ ;  /* 0x0001000000007824 */ /* 0x000fe200078e00ff */
[----:B------:R-:W-:-:S03]  /*2330*/  FMUL R4, R9, R4 ;  /* 0x0000000409047220 */ /* 0x000fc60000400000 */
[----:B------:R-:W-:Y:S01]  /*2340*/  FMUL R6, R9, R0 ;  /* 0x0000000009067220 */ /* 0x000fe20000400000 */
[C---:B------:R-:W-:Y:S01]  /*2350*/  IMAD.U32 R0, R5.reuse, 0x10000, RZ ;  /* 0x0001000005007824 */ /* 0x040fe200078e00ff */
[----:B------:R-:W-:Y:S01]  /*2360*/  PRMT R5, R5, 0x7632, R5 ;  /* 0x0000763205057816 */ /* 0x000fe20000000005 */
[----:B------:R-:W0:Y:S02]  /*2370*/  FRND R4, R4 ;  /* 0x0000000400047307 */ /* 0x000e240000201000 */
[----:B------:R-:W-:Y:S02]  /*2380*/  FMUL R0, R9, R0 ;  /* 0x0000000009007220 */ /* 0x000fe40000400000 */
[----:B------:R-:W-:-:S04]  /*2390*/  IMAD.U32 R5, R5, 0x10000, RZ ;  /* 0x0001000005057824 */ /* 0x000fc800078e00ff */
[----:B------:R-:W1:Y:S01]  /*23a0*/  FRND R6, R6 ;  /* 0x0000000600067307 */ /* 0x000e620000201000 */
[----:B------:R-:W-:-:S07]  /*23b0*/  FMUL R5, R9, R5 ;  /* 0x0000000509057220 */ /* 0x000fce0000400000 */
[----:B------:R-:W2:Y:S01]  /*23c0*/  FRND R0, R0 ;  /* 0x0000000000007307 */ /* 0x000ea20000201000 */
[C---:B0-----:R-:W-:Y:S02]  /*23d0*/  FSETP.GT.AND P2, PT, R4.reuse, -127, PT ;  /* 0xc2fe00000400780b */ /* 0x041fe40003f44000 */
[----:B------:R-:W-:-:S05]  /*23e0*/  FSETP.NAN.AND P4, PT, R4, R4, PT ;  /* 0x000000040400720b */ /* 0x000fca0003f88000 */
[----:B------:R-:W0:Y:S01]  /*23f0*/  FRND R5, R5 ;  /* 0x0000000500057307 */ /* 0x000e220000201000 */
[----:B-1----:R-:W-:-:S05]  /*2400*/  FSETP.GT.AND P3, PT, R6, -127, PT ;  /* 0xc2fe00000600780b */ /* 0x002fca0003f64000 */
[----:B------:R-:W-:Y:S02]  /*2410*/  @!P2 FSEL R4, R4, -127, P4 ;  /* 0xc2fe00000404a808 */ /* 0x000fe40002000000 */
[----:B--2---:R-:W-:Y:S02]  /*2420*/  FSETP.GT.AND P0, PT, R0, -127, PT ;  /* 0xc2fe00000000780b */ /* 0x004fe40003f04000 */
[C---:B------:R-:W-:Y:S01]  /*2430*/  FSETP.NAN.AND P4, PT, R6.reuse, R6, PT ;  /* 0x000000060600720b */ /* 0x040fe20003f88000 */
[----:B------:R-:W-:Y:S03]  /*2440*/  F2I.S16.TRUNC.NTZ R3, R4 ;  /* 0x0000000400037305 */ /* 0x000fe6000020e900 */
[----:B------:R-:W-:Y:S02]  /*2450*/  @!P3 FSEL R6, R6, -127, P4 ;  /* 0xc2fe00000606b808 */ /* 0x000fe40002000000 */
[----:B0-----:R-:W-:-:S02]  /*2460*/  FSETP.GT.AND P2, PT, R5, -127, PT ;  /* 0xc2fe00000500780b */ /* 0x001fc40003f44000 */
[----:B------:R-:W-:Y:S01]  /*2470*/  FSETP.NAN.AND P3, PT, R0, R0, PT ;  /* 0x000000000000720b */ /* 0x000fe20003f68000 */
[----:B------:R-:W0:Y:S01]  /*2480*/  F2I.S16.TRUNC.NTZ R2, R6 ;  /* 0x0000000600027305 */ /* 0x000e22000020e900 */
[----:B------:R-:W-:Y:S02]  /*2490*/  FSETP.GEU.AND P6, PT, R6, 127, PT ;  /* 0x42fe00000600780b */ /* 0x000fe40003fce000 */
[----:B------:R-:W-:Y:S02]  /*24a0*/  @!P0 FSEL R0, R0, -127, P3 ;  /* 0xc2fe000000008808 */ /* 0x000fe40001800000 */
[----:B------:R-:W-:Y:S02]  /*24b0*/  FSETP.NAN.AND P0, PT, R5, R5, PT ;  /* 0x000000050500720b */ /* 0x000fe40003f08000 */
[----:B------:R-:W-:Y:S01]  /*24c0*/  FSETP.GEU.AND P4, PT, R4, 127, PT ;  /* 0x42fe00000400780b */ /* 0x000fe20003f8e000 */
[----:B------:R1:W-:Y:S01]  /*24d0*/  F2I.S16.TRUNC.NTZ R8, R0 ;  /* 0x0000000000087305 */ /* 0x0003e2000020e900 */
[----:B------:R-:W-:-:S02]  /*24e0*/  FSETP.NAN.AND P5, PT, R6, R6, PT ;  /* 0x000000060600720b */ /* 0x000fc40003fa8000 */
[----:B------:R-:W-:Y:S02]  /*24f0*/  @!P2 FSEL R5, R5, -127, P0 ;  /* 0xc2fe00000505a808 */ /* 0x000fe40000000000 */
[----:B------:R-:W-:Y:S02]  /*2500*/  FSETP.GEU.AND P2, PT, R0, 127, PT ;  /* 0x42fe00000000780b */ /* 0x000fe40003f4e000 */
[----:B------:R-:W-:Y:S01]  /*2510*/  FSETP.GEU.AND P0, PT, R5, 127, PT ;  /* 0x42fe00000500780b */ /* 0x000fe20003f0e000 */
[----:B------:R-:W2:Y:S01]  /*2520*/  F2I.S16.TRUNC.NTZ R7, R5 ;  /* 0x0000000500077305 */ /* 0x000ea2000020e900 */
[----:B0-----:R-:W-:Y:S02]  /*2530*/  LOP3.LUT R2, R2, 0xffff, RZ, 0xc0, !PT ;  /* 0x0000ffff02027812 */ /* 0x001fe400078ec0ff */
[----:B------:R-:W-:Y:S02]  /*2540*/  FSETP.NAN.AND P3, PT, R4, R4, PT ;  /* 0x000000040400720b */ /* 0x000fe40003f68000 */
[----:B------:R-:W-:-:S02]  /*2550*/  LOP3.LUT R3, R3, 0xffff, RZ, 0xc0, !PT ;  /* 0x0000ffff03037812 */ /* 0x000fc400078ec0ff */
[----:B------:R-:W-:Y:S02]  /*2560*/  @P6 SEL R2, R2, 0x7f, P5 ;  /* 0x0000007f02026807 */ /* 0x000fe40002800000 */
[----:B------:R-:W-:Y:S02]  /*2570*/  FSETP.NAN.AND P6, PT, R5, R5, PT ;  /* 0x000000050500720b */ /* 0x000fe40003fc8000 */
[----:B------:R-:W-:Y:S02]  /*2580*/  @P4 SEL R3, R3, 0x7f, P3 ;  /* 0x0000007f03034807 */ /* 0x000fe40001800000 */
[----:B------:R-:W-:Y:S02]  /*2590*/  FSETP.NAN.AND P5, PT, R0, R0, PT ;  /* 0x000000000000720b */ /* 0x000fe40003fa8000 */
[----:B-1----:R-:W-:Y:S02]  /*25a0*/  PRMT R0, R3, 0x3340, R2 ;  /* 0x0000334003007816 */ /* 0x002fe40000000002 */
[----:B--2---:R-:W-:-:S02]  /*25b0*/  LOP3.LUT R7, R7, 0xffff, RZ, 0xc0, !PT ;  /* 0x0000ffff07077812 */ /* 0x004fc400078ec0ff */
[----:B------:R-:W-:Y:S02]  /*25c0*/  LOP3.LUT R8, R8, 0xffff, RZ, 0xc0, !PT ;  /* 0x0000ffff08087812 */ /* 0x000fe400078ec0ff */
[----:B------:R-:W-:Y:S02]  /*25d0*/  @P0 SEL R7, R7, 0x7f, P6 ;  /* 0x0000007f07070807 */ /* 0x000fe40003000000 */
[----:B------:R-:W-:Y:S02]  /*25e0*/  SHF.R.S32.HI R3, RZ, 0x1f, R10 ;  /* 0x0000001fff037819 */ /* 0x000fe4000001140a */
[----:B------:R-:W-:Y:S02]  /*25f0*/  IADD3 R2, P0, R10, c[0x0][0x1c0], RZ ;  /* 0x000070000a027a10 */ /* 0x000fe40007f1e0ff */
[----:B------:R-:W-:Y:S02]  /*2600*/  @P2 SEL R8, R8, 0x7f, P5 ;  /* 0x0000007f08082807 */ /* 0x000fe40002800000 */
[----:B------:R-:W-:-:S02]  /*2610*/  IADD3.X R3, R3, c[0x0][0x1c4], RZ, P0, !PT ;  /* 0x0000710003037a10 */ /* 0x000fc400007fe4ff */
[----:B------:R-:W-:Y:S02]  /*2620*/  PLOP3.LUT P0, PT, PT, PT, UP0, 0x40, 0x0 ;  /* 0x000000000000781c */ /* 0x000fe40003f0e808 */
[----:B------:R-:W-:-:S04]  /*2630*/  PRMT R7, R8, 0x3340, R7 ;  /* 0x0000334008077816 */ /* 0x000fc80000000007 */
[----:B------:R-:W-:-:S05]  /*2640*/  PRMT R7, R0, 0x5410, R7 ;  /* 0x0000541000077816 */ /* 0x000fca0000000007 */
[----:B------:R0:W-:Y:S02]  /*2650*/  @!P1 STG.E [R2.64], R7 ;  /* 0x0000000702009986 */ /* 0x0001e4000c101908 */
[----:B------:R-:W-:Y:S05]  /*2660*/  @P0 BRA `(.L_x_2) ;  /* 0xfffffc0000000947 */ /* 0x000fea000383ffff */
[----:B------:R-:W-:Y:S05]  /*2670*/  EXIT ;  /* 0x000000000000794d */ /* 0x000fea0003800000 */
.L_x_3:
[----:B------:R-:W-:-:S00]  /*2680*/  BRA `(.L_x_3) ;  /* 0xfffffff000007947 */ /* 0x000fc0000383ffff */
[----:B------:R-:W-:-:S00]  /*2690*/  NOP ;  /* 0x0000000000007918 */ /* 0x000fc00000000000 */
        /* <DEDUP_REMOVED lines=14> */
.L_x_4:


//--------------------- .nv.global.init           --------------------------
	.section	.nv.global.init,"aw",@progbits
.nv.global.init:
	.type		_$_str,@object
	.size		_$_str,(.L_0 - _$_str)
_$_str:
        /*0000*/ 	.byte	0x5f, 0x5f, 0x43, 0x55, 0x44, 0x41, 0x5f, 0x46, 0x54, 0x5a, 0x00
.L_0:


//--------------------- .nv.shared.triton_red_fused__to_copy_add_amax_amin_clamp_mul_native_layer_norm_reciprocal_12 --------------------------
	.section	.nv.shared.triton_red_fused__to_copy_add_amax_amin_clamp_mul_native_layer_norm_reciprocal_12,"aw",@nobits
	.sectionflags	@""
	.align	16
